// auto-generated by cutlass_sweep.gemm — config: {"arch": "sm_100", "cluster_m": 1, "cluster_n": 8, "dtype": "mxfp4", "dtype_b": "mxfp4", "layout": "nt", "stages": 0, "tile_k": 128, "tile_m": 128, "tile_n": 128}
#include "cutlass/cutlass.h"
#include "cutlass/gemm/collective/collective_builder.hpp"
#include "cutlass/gemm/device/gemm_universal_adapter.h"
#include "cutlass/gemm/kernel/gemm_universal.hpp"
#include "cutlass/epilogue/collective/collective_builder.hpp"

using ElemA = cutlass::mx_float4_t<cutlass::float_e2m1_t>;
using ElemB = cutlass::mx_float4_t<cutlass::float_e2m1_t>;
using ElemCD = cutlass::bfloat16_t;
using Acc  = float;
using TileShape    = cute::Shape<cute::_128, cute::_128, cute::_128>;
using ClusterShape = cute::Shape<cute::_1, cute::_8, cute::_1>;

using CollectiveEpilogue = typename cutlass::epilogue::collective::CollectiveBuilder<
    cutlass::arch::Sm100, cutlass::arch::OpClassTensorOp,
    TileShape, ClusterShape,
    cutlass::epilogue::collective::EpilogueTileAuto,
    Acc, Acc,
    ElemCD, cutlass::layout::RowMajor, 128 / cutlass::sizeof_bits<ElemCD>::value,
    ElemCD, cutlass::layout::RowMajor, 128 / cutlass::sizeof_bits<ElemCD>::value,
    cutlass::epilogue::collective::EpilogueScheduleAuto
  >::CollectiveOp;

using CollectiveMainloop = typename cutlass::gemm::collective::CollectiveBuilder<
    cutlass::arch::Sm100, cutlass::arch::OpClassBlockScaledTensorOp,
    ElemA, cutlass::layout::RowMajor, 32,
    ElemB, cutlass::layout::ColumnMajor, 32,
    Acc,
    TileShape, ClusterShape,
    cutlass::gemm::collective::StageCountAutoCarveout<static_cast<int>(sizeof(typename CollectiveEpilogue::SharedStorage))>,
    cutlass::gemm::collective::KernelScheduleAuto
  >::CollectiveOp;

using GemmKernel = cutlass::gemm::kernel::GemmUniversal<
    cute::Shape<int,int,int,int>,
    CollectiveMainloop,
    CollectiveEpilogue
>;
using Gemm = cutlass::gemm::device::GemmUniversalAdapter<GemmKernel>;

// Force the device kernel symbol into the cubin without needing a host main.
auto* _anchor = &cutlass::device_kernel<GemmKernel>;


// ===== COMPILED SASS (sm_100a) =====

	.target	sm_100a

	.elftype	@"ET_EXEC"


//--------------------- .note.nv.tkinfo           --------------------------
	.section	.note.nv.tkinfo,"",@"SHT_NOTE"
	.sectionflags	@"SHF_NOTE_NV_TKINFO"
	.tkinfo
        /*0018*/ 	.word	0x00000002
        /*0030*/ 	.string	""
        /*0030*/ 	.string	"ptxas"
        /*0030*/ 	.string	"Cuda compilation tools, release 13.0, V13.0.88"
        /*0030*/ 	.string	"Build cuda_13.0.r13.0/compiler.36424714_0"
        /*0030*/ 	.string	"-arch sm_100a -m 64 "



//--------------------- .note.nv.cuinfo           --------------------------
	.section	.note.nv.cuinfo,"",@"SHT_NOTE"
	.sectionflags	@"SHF_NOTE_NV_CUINFO"
        /*0018*/ 	.short	0x0002
        /*001a*/ 	.short	0x0064
        /*001c*/ 	.short	0x0082
	.zero		2


//--------------------- .nv.info                  --------------------------
	.section	.nv.info,"",@"SHT_CUDA_INFO"
	.align	4


	//----- nvinfo : EIATTR_REGCOUNT
	.align		4
        /*0000*/ 	.byte	0x04, 0x2f
        /*0002*/ 	.short	(.L_19 - .L_18)
	.align		4
.L_18:
        /*0004*/ 	.word	index@(_ZN7cutlass13device_kernelINS_4gemm6kernel13GemmUniversalIN4cute5tupleIJiiiiEEENS1_10collective13CollectiveMmaINS1_46MainloopSm100TmaUmmaWarpSpecializedBlockScaledILi11ELi2ELi2ENS5_IJNS4_1CILi1EEENSA_ILi8EEESB_EEEEENS5_IJNSA_ILi128EEESF_SF_EEENS5_IJNS_12float_e2m1_tENS_13float_ue8m0_tEEEENS5_IJNS5_IJlSB_lEEENS4_6LayoutINS5_IJNS5_IJNS5_IJNSA_ILi32EEENSA_ILi4EEEEEEiEEESP_NS5_IJSB_iEEEEEENS5_IJNS5_IJNS5_IJNSA_ILi16EEESN_EEEiEEENS5_IJNS5_IJNSA_ILi0EEESB_EEENSA_ILi512EEEEEENS5_IJSV_iEEEEEEEEEEESJ_S12_NS4_8TiledMMAINS4_8MMA_AtomIJNS4_17SM100_MMA_MXF4_SSISH_SH_fSI_Li128ELi128ELi32ELNS4_4UMMA5MajorE0ELS17_0ELNS16_7ScaleInE0ELS18_0EEEEEENSL_INS5_IJSB_SB_SB_EEENS5_IJSV_SV_SV_EEEEENS5_IJNS4_10UnderscoreES1E_S1E_EEEEENS5_IJNS4_23SM90_TMA_LOAD_MULTICASTES1H_EEENS5_IJNS4_14ComposedLayoutINS4_7SwizzleILi2ELi4ELi3EEENS4_18smem_ptr_flag_bitsILi4EEENSL_INS5_IJSC_SF_EEENS5_IJSF_SB_EEEEEEENSL_INS5_IJNS5_IJNS5_IJSO_SB_EEENS5_IJSM_NSA_ILi2EEEEEEEEESB_NS5_IJS1T_SB_EEEEEENS5_IJNS5_IJNS5_IJST_SX_EEESW_EEESV_NS5_IJS1T_SX_EEEEEEEEEEEvNS4_8identityENS5_IJNS4_13SM90_TMA_LOADES25_EEES23_vS24_EENS_8epilogue10collective18CollectiveEpilogueINS28_23Sm100TmaWarpSpecializedILi4ELi2ELi32ELb1ELb0EEEJSG_NS5_IJNSL_ISF_SB_EENSL_ISM_SB_EEEEENS_10bfloat16_tESK_S2G_SK_NS28_6fusion15FusionCallbacksIS2C_NS2H_17LinearCombinationIS2G_fS2G_fLNS_15FloatRoundStyleE2EEESG_S2F_JEEENS4_5SM1004TMEM4LOAD26SM100_TMEM_LOAD_32dp32b32xES25_NS1J_IS1L_NS1M_ILi16EEENSL_INS5_IJSC_SM_EEENS5_IJSM_SB_EEEEEEENS4_39AutoVectorizingCopyWithAssumedAlignmentILi128EEENS4_14SM90_TMA_STOREES2V_S2X_S2X_EEEvvEEEEvNT_6ParamsE)
        /*0008*/ 	.word	0x0000006e


	//----- nvinfo : EIATTR_FRAME_SIZE
	.align		4
.L_19:
        /*000c*/ 	.byte	0x04, 0x11
        /*000e*/ 	.short	(.L_21 - .L_20)
	.align		4
.L_20:
        /*0010*/ 	.word	index@($__internal_2_$__cuda_sm10x_tcgen05_guardrail_trap_unallocated_columns_being_dealloced)
        /*0014*/ 	.word	0x00000000


	//----- nvinfo : EIATTR_FRAME_SIZE
	.align		4
.L_21:
        /*0018*/ 	.byte	0x04, 0x11
        /*001a*/ 	.short	(.L_23 - .L_22)
	.align		4
.L_22:
        /*001c*/ 	.word	index@($__internal_1_$__cuda_sm10x_tcgen05_guardrail_trap_phase_invalid_during_alloc)
        /*0020*/ 	.word	0x00000000


	//----- nvinfo : EIATTR_FRAME_SIZE
	.align		4
.L_23:
        /*0024*/ 	.byte	0x04, 0x11
        /*0026*/ 	.short	(.L_25 - .L_24)
	.align		4
.L_24:
        /*0028*/ 	.word	index@($__internal_0_$__cuda_sm10x_tcgen05_guardrail_trap_col_being_dealloced_not_returned_by_alloc)
        /*002c*/ 	.word	0x00000000


	//----- nvinfo : EIATTR_FRAME_SIZE
	.align		4
.L_25:
        /*0030*/ 	.byte	0x04, 0x11
        /*0032*/ 	.short	(.L_27 - .L_26)
	.align		4
.L_26:
        /*0034*/ 	.word	index@(_ZN7cutlass13device_kernelINS_4gemm6kernel13GemmUniversalIN4cute5tupleIJiiiiEEENS1_10collective13CollectiveMmaINS1_46MainloopSm100TmaUmmaWarpSpecializedBlockScaledILi11ELi2ELi2ENS5_IJNS4_1CILi1EEENSA_ILi8EEESB_EEEEENS5_IJNSA_ILi128EEESF_SF_EEENS5_IJNS_12float_e2m1_tENS_13float_ue8m0_tEEEENS5_IJNS5_IJlSB_lEEENS4_6LayoutINS5_IJNS5_IJNS5_IJNSA_ILi32EEENSA_ILi4EEEEEEiEEESP_NS5_IJSB_iEEEEEENS5_IJNS5_IJNS5_IJNSA_ILi16EEESN_EEEiEEENS5_IJNS5_IJNSA_ILi0EEESB_EEENSA_ILi512EEEEEENS5_IJSV_iEEEEEEEEEEESJ_S12_NS4_8TiledMMAINS4_8MMA_AtomIJNS4_17SM100_MMA_MXF4_SSISH_SH_fSI_Li128ELi128ELi32ELNS4_4UMMA5MajorE0ELS17_0ELNS16_7ScaleInE0ELS18_0EEEEEENSL_INS5_IJSB_SB_SB_EEENS5_IJSV_SV_SV_EEEEENS5_IJNS4_10UnderscoreES1E_S1E_EEEEENS5_IJNS4_23SM90_TMA_LOAD_MULTICASTES1H_EEENS5_IJNS4_14ComposedLayoutINS4_7SwizzleILi2ELi4ELi3EEENS4_18smem_ptr_flag_bitsILi4EEENSL_INS5_IJSC_SF_EEENS5_IJSF_SB_EEEEEEENSL_INS5_IJNS5_IJNS5_IJSO_SB_EEENS5_IJSM_NSA_ILi2EEEEEEEEESB_NS5_IJS1T_SB_EEEEEENS5_IJNS5_IJNS5_IJST_SX_EEESW_EEESV_NS5_IJS1T_SX_EEEEEEEEEEEvNS4_8identityENS5_IJNS4_13SM90_TMA_LOADES25_EEES23_vS24_EENS_8epilogue10collective18CollectiveEpilogueINS28_23Sm100TmaWarpSpecializedILi4ELi2ELi32ELb1ELb0EEEJSG_NS5_IJNSL_ISF_SB_EENSL_ISM_SB_EEEEENS_10bfloat16_tESK_S2G_SK_NS28_6fusion15FusionCallbacksIS2C_NS2H_17LinearCombinationIS2G_fS2G_fLNS_15FloatRoundStyleE2EEESG_S2F_JEEENS4_5SM1004TMEM4LOAD26SM100_TMEM_LOAD_32dp32b32xES25_NS1J_IS1L_NS1M_ILi16EEENSL_INS5_IJSC_SM_EEENS5_IJSM_SB_EEEEEEENS4_39AutoVectorizingCopyWithAssumedAlignmentILi128EEENS4_14SM90_TMA_STOREES2V_S2X_S2X_EEEvvEEEEvNT_6ParamsE)
        /*0038*/ 	.word	0x00000000


	//----- nvinfo : EIATTR_MIN_STACK_SIZE
	.align		4
.L_27:
        /*003c*/ 	.byte	0x04, 0x12
        /*003e*/ 	.short	(.L_29 - .L_28)
	.align		4
.L_28:
        /*0040*/ 	.word	index@(_ZN7cutlass13device_kernelINS_4gemm6kernel13GemmUniversalIN4cute5tupleIJiiiiEEENS1_10collective13CollectiveMmaINS1_46MainloopSm100TmaUmmaWarpSpecializedBlockScaledILi11ELi2ELi2ENS5_IJNS4_1CILi1EEENSA_ILi8EEESB_EEEEENS5_IJNSA_ILi128EEESF_SF_EEENS5_IJNS_12float_e2m1_tENS_13float_ue8m0_tEEEENS5_IJNS5_IJlSB_lEEENS4_6LayoutINS5_IJNS5_IJNS5_IJNSA_ILi32EEENSA_ILi4EEEEEEiEEESP_NS5_IJSB_iEEEEEENS5_IJNS5_IJNS5_IJNSA_ILi16EEESN_EEEiEEENS5_IJNS5_IJNSA_ILi0EEESB_EEENSA_ILi512EEEEEENS5_IJSV_iEEEEEEEEEEESJ_S12_NS4_8TiledMMAINS4_8MMA_AtomIJNS4_17SM100_MMA_MXF4_SSISH_SH_fSI_Li128ELi128ELi32ELNS4_4UMMA5MajorE0ELS17_0ELNS16_7ScaleInE0ELS18_0EEEEEENSL_INS5_IJSB_SB_SB_EEENS5_IJSV_SV_SV_EEEEENS5_IJNS4_10UnderscoreES1E_S1E_EEEEENS5_IJNS4_23SM90_TMA_LOAD_MULTICASTES1H_EEENS5_IJNS4_14ComposedLayoutINS4_7SwizzleILi2ELi4ELi3EEENS4_18smem_ptr_flag_bitsILi4EEENSL_INS5_IJSC_SF_EEENS5_IJSF_SB_EEEEEEENSL_INS5_IJNS5_IJNS5_IJSO_SB_EEENS5_IJSM_NSA_ILi2EEEEEEEEESB_NS5_IJS1T_SB_EEEEEENS5_IJNS5_IJNS5_IJST_SX_EEESW_EEESV_NS5_IJS1T_SX_EEEEEEEEEEEvNS4_8identityENS5_IJNS4_13SM90_TMA_LOADES25_EEES23_vS24_EENS_8epilogue10collective18CollectiveEpilogueINS28_23Sm100TmaWarpSpecializedILi4ELi2ELi32ELb1ELb0EEEJSG_NS5_IJNSL_ISF_SB_EENSL_ISM_SB_EEEEENS_10bfloat16_tESK_S2G_SK_NS28_6fusion15FusionCallbacksIS2C_NS2H_17LinearCombinationIS2G_fS2G_fLNS_15FloatRoundStyleE2EEESG_S2F_JEEENS4_5SM1004TMEM4LOAD26SM100_TMEM_LOAD_32dp32b32xES25_NS1J_IS1L_NS1M_ILi16EEENSL_INS5_IJSC_SM_EEENS5_IJSM_SB_EEEEEEENS4_39AutoVectorizingCopyWithAssumedAlignmentILi128EEENS4_14SM90_TMA_STOREES2V_S2X_S2X_EEEvvEEEEvNT_6ParamsE)
        /*0044*/ 	.word	0x00000000
.L_29:


//--------------------- .nv.compat                --------------------------
	.section	.nv.compat,"",@"SHT_CUDA_COMPAT_INFO"
	.align	4
        /*0000*/ 	.byte	0x02, 0x09, 0x01, 0x00, 0x02, 0x02, 0x02, 0x00, 0x02, 0x05, 0x05, 0x00, 0x03, 0x07, 0x01, 0x01
        /*0010*/ 	.byte	0x02, 0x03, 0x01, 0x00, 0x02, 0x06, 0x01, 0x00, 0x04, 0x0b, 0x08, 0x00, 0x09, 0x00, 0x00, 0x00
        /*0020*/ 	.byte	0x00, 0x00, 0x00, 0x00


//--------------------- .nv.info._ZN7cutlass13device_kernelINS_4gemm6kernel13GemmUniversalIN4cute5tupleIJiiiiEEENS1_10collective13CollectiveMmaINS1_46MainloopSm100TmaUmmaWarpSpecializedBlockScaledILi11ELi2ELi2ENS5_IJNS4_1CILi1EEENSA_ILi8EEESB_EEEEENS5_IJNSA_ILi128EEESF_SF_EEENS5_IJNS_12float_e2m1_tENS_13float_ue8m0_tEEEENS5_IJNS5_IJlSB_lEEENS4_6LayoutINS5_IJNS5_IJNS5_IJNSA_ILi32EEENSA_ILi4EEEEEEiEEESP_NS5_IJSB_iEEEEEENS5_IJNS5_IJNS5_IJNSA_ILi16EEESN_EEEiEEENS5_IJNS5_IJNSA_ILi0EEESB_EEENSA_ILi512EEEEEENS5_IJSV_iEEEEEEEEEEESJ_S12_NS4_8TiledMMAINS4_8MMA_AtomIJNS4_17SM100_MMA_MXF4_SSISH_SH_fSI_Li128ELi128ELi32ELNS4_4UMMA5MajorE0ELS17_0ELNS16_7ScaleInE0ELS18_0EEEEEENSL_INS5_IJSB_SB_SB_EEENS5_IJSV_SV_SV_EEEEENS5_IJNS4_10UnderscoreES1E_S1E_EEEEENS5_IJNS4_23SM90_TMA_LOAD_MULTICASTES1H_EEENS5_IJNS4_14ComposedLayoutINS4_7SwizzleILi2ELi4ELi3EEENS4_18smem_ptr_flag_bitsILi4EEENSL_INS5_IJSC_SF_EEENS5_IJSF_SB_EEEEEEENSL_INS5_IJNS5_IJNS5_IJSO_SB_EEENS5_IJSM_NSA_ILi2EEEEEEEEESB_NS5_IJS1T_SB_EEEEEENS5_IJNS5_IJNS5_IJST_SX_EEESW_EEESV_NS5_IJS1T_SX_EEEEEEEEEEEvNS4_8identityENS5_IJNS4_13SM90_TMA_LOADES25_EEES23_vS24_EENS_8epilogue10collective18CollectiveEpilogueINS28_23Sm100TmaWarpSpecializedILi4ELi2ELi32ELb1ELb0EEEJSG_NS5_IJNSL_ISF_SB_EENSL_ISM_SB_EEEEENS_10bfloat16_tESK_S2G_SK_NS28_6fusion15FusionCallbacksIS2C_NS2H_17LinearCombinationIS2G_fS2G_fLNS_15FloatRoundStyleE2EEESG_S2F_JEEENS4_5SM1004TMEM4LOAD26SM100_TMEM_LOAD_32dp32b32xES25_NS1J_IS1L_NS1M_ILi16EEENSL_INS5_IJSC_SM_EEENS5_IJSM_SB_EEEEEEENS4_39AutoVectorizingCopyWithAssumedAlignmentILi128EEENS4_14SM90_TMA_STOREES2V_S2X_S2X_EEEvvEEEEvNT_6ParamsE --------------------------
	.section	.nv.info._ZN7cutlass13device_kernelINS_4gemm6kernel13GemmUniversalIN4cute5tupleIJiiiiEEENS1_10collective13CollectiveMmaINS1_46MainloopSm100TmaUmmaWarpSpecializedBlockScaledILi11ELi2ELi2ENS5_IJNS4_1CILi1EEENSA_ILi8EEESB_EEEEENS5_IJNSA_ILi128EEESF_SF_EEENS5_IJNS_12float_e2m1_tENS_13float_ue8m0_tEEEENS5_IJNS5_IJlSB_lEEENS4_6LayoutINS5_IJNS5_IJNS5_IJNSA_ILi32EEENSA_ILi4EEEEEEiEEESP_NS5_IJSB_iEEEEEENS5_IJNS5_IJNS5_IJNSA_ILi16EEESN_EEEiEEENS5_IJNS5_IJNSA_ILi0EEESB_EEENSA_ILi512EEEEEENS5_IJSV_iEEEEEEEEEEESJ_S12_NS4_8TiledMMAINS4_8MMA_AtomIJNS4_17SM100_MMA_MXF4_SSISH_SH_fSI_Li128ELi128ELi32ELNS4_4UMMA5MajorE0ELS17_0ELNS16_7ScaleInE0ELS18_0EEEEEENSL_INS5_IJSB_SB_SB_EEENS5_IJSV_SV_SV_EEEEENS5_IJNS4_10UnderscoreES1E_S1E_EEEEENS5_IJNS4_23SM90_TMA_LOAD_MULTICASTES1H_EEENS5_IJNS4_14ComposedLayoutINS4_7SwizzleILi2ELi4ELi3EEENS4_18smem_ptr_flag_bitsILi4EEENSL_INS5_IJSC_SF_EEENS5_IJSF_SB_EEEEEEENSL_INS5_IJNS5_IJNS5_IJSO_SB_EEENS5_IJSM_NSA_ILi2EEEEEEEEESB_NS5_IJS1T_SB_EEEEEENS5_IJNS5_IJNS5_IJST_SX_EEESW_EEESV_NS5_IJS1T_SX_EEEEEEEEEEEvNS4_8identityENS5_IJNS4_13SM90_TMA_LOADES25_EEES23_vS24_EENS_8epilogue10collective18CollectiveEpilogueINS28_23Sm100TmaWarpSpecializedILi4ELi2ELi32ELb1ELb0EEEJSG_NS5_IJNSL_ISF_SB_EENSL_ISM_SB_EEEEENS_10bfloat16_tESK_S2G_SK_NS28_6fusion15FusionCallbacksIS2C_NS2H_17LinearCombinationIS2G_fS2G_fLNS_15FloatRoundStyleE2EEESG_S2F_JEEENS4_5SM1004TMEM4LOAD26SM100_TMEM_LOAD_32dp32b32xES25_NS1J_IS1L_NS1M_ILi16EEENSL_INS5_IJSC_SM_EEENS5_IJSM_SB_EEEEEEENS4_39AutoVectorizingCopyWithAssumedAlignmentILi128EEENS4_14SM90_TMA_STOREES2V_S2X_S2X_EEEvvEEEEvNT_6ParamsE,"",@"SHT_CUDA_INFO"
	.sectionflags	@""
	.align	4


	//----- nvinfo : EIATTR_CUDA_API_VERSION
	.align		4
        /*0000*/ 	.byte	0x04, 0x37
        /*0002*/ 	.short	(.L_31 - .L_30)
.L_30:
        /*0004*/ 	.word	0x00000082


	//----- nvinfo : EIATTR_KPARAM_INFO
	.align		4
.L_31:
        /*0008*/ 	.byte	0x04, 0x17
        /*000a*/ 	.short	(.L_33 - .L_32)
.L_32:
        /*000c*/ 	.word	0x00000000
        /*0010*/ 	.short	0x0000
        /*0012*/ 	.short	0x0000
        /*0014*/ 	.byte	0x00, 0xf0, 0x01, 0x30


	//----- nvinfo : EIATTR_AT_ENTRY_FRAGMENTS
	.align		4
.L_33:
        /*0018*/ 	.byte	0x04, 0x4f
        /*001a*/ 	.short	(.L_35 - .L_34)


	//   ....[0]....
.L_34:
        /*001c*/ 	.word	0x00000006


	//----- nvinfo : EIATTR_RESERVED_SMEM_USED
	.align		4
.L_35:
        /*0020*/ 	.byte	0x01, 0x41
	.zero		2


	//----- nvinfo : EIATTR_SPARSE_MMA_MASK
	.align		4
        /*0024*/ 	.byte	0x03, 0x50
        /*0026*/ 	.short	0x0000


	//----- nvinfo : EIATTR_TCGEN05_1CTA_USED
	.align		4
        /*0028*/ 	.byte	0x01, 0x51
	.zero		2


	//----- nvinfo : EIATTR_MAXREG_COUNT
	.align		4
        /*002c*/ 	.byte	0x03, 0x1b
        /*002e*/ 	.short	0x00ff


	//----- nvinfo : EIATTR_NUM_BARRIERS
	.align		4
        /*0030*/ 	.byte	0x02, 0x4c
        /*0032*/ 	.byte	0x07
	.zero		1


	//----- nvinfo : EIATTR_EXTERNS
	.align		4
        /*0034*/ 	.byte	0x04, 0x0f
        /*0036*/ 	.short	(.L_37 - .L_36)


	//   ....[0]....
	.align		4
.L_36:
        /*0038*/ 	.word	index@(__assertfail)


	//----- nvinfo : EIATTR_MERCURY_ISA_VERSION
	.align		4
.L_37:
        /*003c*/ 	.byte	0x03, 0x5f
        /*003e*/ 	.short	0x0101


	//----- nvinfo : EIATTR_INT_WARP_WIDE_INSTR_OFFSETS
	.align		4
        /*0040*/ 	.byte	0x04, 0x31
        /*0042*/ 	.short	(.L_39 - .L_38)


	//   ....[0]....
.L_38:
        /*0044*/ 	.word	0x00002560


	//   ....[1]....
        /*0048*/ 	.word	0x000043b0


	//   ....[2]....
        /*004c*/ 	.word	0x000043e0


	//   ....[3]....
        /*0050*/ 	.word	0x00004430


	//   ....[4]....
        /*0054*/ 	.word	0x00004cf0


	//   ....[5]....
        /*0058*/ 	.word	0x00004d50


	//   ....[6]....
        /*005c*/ 	.word	0x00004e40


	//   ....[7]....
        /*0060*/ 	.word	0x00004eb0


	//   ....[8]....
        /*0064*/ 	.word	0x00004fc0


	//   ....[9]....
        /*0068*/ 	.word	0x00005050


	//   ....[10]....
        /*006c*/ 	.word	0x00005220


	//   ....[11]....
        /*0070*/ 	.word	0x000052d0


	//----- nvinfo : EIATTR_COOP_GROUP_MASK_REGIDS
	.align		4
.L_39:
        /*0074*/ 	.byte	0x04, 0x29
        /*0076*/ 	.short	(.L_41 - .L_40)


	//   ....[0]....
.L_40:
        /*0078*/ 	.word	0xffffffff


	//   ....[1]....
        /*007c*/ 	.word	0xffffffff


	//   ....[2]....
        /*0080*/ 	.word	0xffffffff


	//   ....[3]....
        /*0084*/ 	.word	0xffffffff


	//   ....[4]....
        /*0088*/ 	.word	0xffffffff


	//   ....[5]....
        /*008c*/ 	.word	0xffffffff


	//   ....[6]....
        /*0090*/ 	.word	0xffffffff


	//   ....[7]....
        /*0094*/ 	.word	0xffffffff


	//   ....[8]....
        /*0098*/ 	.word	0xffffffff


	//   ....[9]....
        /*009c*/ 	.word	0xffffffff


	//   ....[10]....
        /*00a0*/ 	.word	0xffffffff


	//   ....[11]....
        /*00a4*/ 	.word	0xffffffff


	//   ....[12]....
        /*00a8*/ 	.word	0xffffffff


	//   ....[13]....
        /*00ac*/ 	.word	0xffffffff


	//----- nvinfo : EIATTR_COOP_GROUP_INSTR_OFFSETS
	.align		4
.L_41:
        /*00b0*/ 	.byte	0x04, 0x28
        /*00b2*/ 	.short	(.L_43 - .L_42)


	//   ....[0]....
.L_42:
        /*00b4*/ 	.word	0x00000090


	//   ....[1]....
        /*00b8*/ 	.word	0x00000530


	//   ....[2]....
        /*00bc*/ 	.word	0x000007f0


	//   ....[3]....
        /*00c0*/ 	.word	0x00000990


	//   ....[4]....
        /*00c4*/ 	.word	0x00000a90


	//   ....[5]....
        /*00c8*/ 	.word	0x00000c00


	//   ....[6]....
        /*00cc*/ 	.word	0x00000d60


	//   ....[7]....
        /*00d0*/ 	.word	0x00000f10


	//   ....[8]....
        /*00d4*/ 	.word	0x00002440


	//   ....[9]....
        /*00d8*/ 	.word	0x00003620


	//   ....[10]....
        /*00dc*/ 	.word	0x00003830


	//   ....[11]....
        /*00e0*/ 	.word	0x00003860


	//   ....[12]....
        /*00e4*/ 	.word	0x000042a0


	//   ....[13]....
        /*00e8*/ 	.word	0x000044d0


	//----- nvinfo : EIATTR_VRC_CTA_INIT_COUNT
	.align		4
.L_43:
        /*00ec*/ 	.byte	0x02, 0x4a
        /*00ee*/ 	.byte	0x80
	.zero		1


	//----- nvinfo : EIATTR_SYSCALL_OFFSETS
	.align		4
        /*00f0*/ 	.byte	0x04, 0x46
        /*00f2*/ 	.short	(.L_45 - .L_44)


	//   ....[0]....
.L_44:
        /*00f4*/ 	.word	0x00005df0


	//   ....[1]....
        /*00f8*/ 	.word	0x00005ee0


	//   ....[2]....
        /*00fc*/ 	.word	0x00006650


	//   ....[3]....
        /*0100*/ 	.word	0x000072d0


	//   ....[4]....
        /*0104*/ 	.word	0x00007f20


	//   ....[5]....
        /*0108*/ 	.word	0x00008b70


	//----- nvinfo : EIATTR_MBARRIER_INSTR_OFFSETS
	.align		4
.L_45:
        /*010c*/ 	.byte	0x04, 0x39
        /*010e*/ 	.short	(.L_47 - .L_46)


	//   ....[0]....
.L_46:
        /*0110*/ 	.word	0x00000670
        /*0114*/ 	.word	0x000000ff
        /*0118*/ 	.word	0x00000000
        /*011c*/ 	.short	0x0100
        /*011e*/ 	.byte	0x06
	.zero		1


	//   ....[1]....
        /*0120*/ 	.word	0x00000680
        /*0124*/ 	.word	0x000000ff
        /*0128*/ 	.word	0x00000058
        /*012c*/ 	.short	0x0100
        /*012e*/ 	.byte	0x06
	.zero		1


	//   ....[2]....
        /*0130*/ 	.word	0x00000690
        /*0134*/ 	.word	0x000000ff
        /*0138*/ 	.word	0x00000008
        /*013c*/ 	.short	0x0100
        /*013e*/ 	.byte	0x06
	.zero		1


	//   ....[3]....
        /*0140*/ 	.word	0x000006a0
        /*0144*/ 	.word	0x000000ff
        /*0148*/ 	.word	0x00000060
        /*014c*/ 	.short	0x0100
        /*014e*/ 	.byte	0x06
	.zero		1


	//   ....[4]....
        /*0150*/ 	.word	0x000006b0
        /*0154*/ 	.word	0x000000ff
        /*0158*/ 	.word	0x00000010
        /*015c*/ 	.short	0x0100
        /*015e*/ 	.byte	0x06
	.zero		1


	//   ....[5]....
        /*0160*/ 	.word	0x000006c0
        /*0164*/ 	.word	0x000000ff
        /*0168*/ 	.word	0x00000068
        /*016c*/ 	.short	0x0100
        /*016e*/ 	.byte	0x06
	.zero		1


	//   ....[6]....
        /*0170*/ 	.word	0x000006d0
        /*0174*/ 	.word	0x000000ff
        /*0178*/ 	.word	0x00000018
        /*017c*/ 	.short	0x0100
        /*017e*/ 	.byte	0x06
	.zero		1


	//   ....[7]....
        /*0180*/ 	.word	0x000006e0
        /*0184*/ 	.word	0x000000ff
        /*0188*/ 	.word	0x00000070
        /*018c*/ 	.short	0x0100
        /*018e*/ 	.byte	0x06
	.zero		1


	//   ....[8]....
        /*0190*/ 	.word	0x000006f0
        /*0194*/ 	.word	0x000000ff
        /*0198*/ 	.word	0x00000020
        /*019c*/ 	.short	0x0100
        /*019e*/ 	.byte	0x06
	.zero		1


	//   ....[9]....
        /*01a0*/ 	.word	0x00000700
        /*01a4*/ 	.word	0x000000ff
        /*01a8*/ 	.word	0x00000078
        /*01ac*/ 	.short	0x0100
        /*01ae*/ 	.byte	0x06
	.zero		1


	//   ....[10]....
        /*01b0*/ 	.word	0x00000710
        /*01b4*/ 	.word	0x000000ff
        /*01b8*/ 	.word	0x00000028
        /*01bc*/ 	.short	0x0100
        /*01be*/ 	.byte	0x06
	.zero		1


	//   ....[11]....
        /*01c0*/ 	.word	0x00000720
        /*01c4*/ 	.word	0x000000ff
        /*01c8*/ 	.word	0x00000080
        /*01cc*/ 	.short	0x0100
        /*01ce*/ 	.byte	0x06
	.zero		1


	//   ....[12]....
        /*01d0*/ 	.word	0x00000730
        /*01d4*/ 	.word	0x000000ff
        /*01d8*/ 	.word	0x00000030
        /*01dc*/ 	.short	0x0100
        /*01de*/ 	.byte	0x06
	.zero		1


	//   ....[13]....
        /*01e0*/ 	.word	0x00000740
        /*01e4*/ 	.word	0x000000ff
        /*01e8*/ 	.word	0x00000088
        /*01ec*/ 	.short	0x0100
        /*01ee*/ 	.byte	0x06
	.zero		1


	//   ....[14]....
        /*01f0*/ 	.word	0x00000750
        /*01f4*/ 	.word	0x000000ff
        /*01f8*/ 	.word	0x00000038
        /*01fc*/ 	.short	0x0100
        /*01fe*/ 	.byte	0x06
	.zero		1


	//   ....[15]....
        /*0200*/ 	.word	0x00000760
        /*0204*/ 	.word	0x000000ff
        /*0208*/ 	.word	0x00000090
        /*020c*/ 	.short	0x0100
        /*020e*/ 	.byte	0x06
	.zero		1


	//   ....[16]....
        /*0210*/ 	.word	0x00000770
        /*0214*/ 	.word	0x000000ff
        /*0218*/ 	.word	0x00000040
        /*021c*/ 	.short	0x0100
        /*021e*/ 	.byte	0x06
	.zero		1


	//   ....[17]....
        /*0220*/ 	.word	0x00000780
        /*0224*/ 	.word	0x000000ff
        /*0228*/ 	.word	0x00000098
        /*022c*/ 	.short	0x0100
        /*022e*/ 	.byte	0x06
	.zero		1


	//   ....[18]....
        /*0230*/ 	.word	0x00000790
        /*0234*/ 	.word	0x000000ff
        /*0238*/ 	.word	0x00000048
        /*023c*/ 	.short	0x0100
        /*023e*/ 	.byte	0x06
	.zero		1


	//   ....[19]....
        /*0240*/ 	.word	0x000007a0
        /*0244*/ 	.word	0x000000ff
        /*0248*/ 	.word	0x000000a0
        /*024c*/ 	.short	0x0100
        /*024e*/ 	.byte	0x06
	.zero		1


	//   ....[20]....
        /*0250*/ 	.word	0x000007b0
        /*0254*/ 	.word	0x000000ff
        /*0258*/ 	.word	0x00000050
        /*025c*/ 	.short	0x0100
        /*025e*/ 	.byte	0x06
	.zero		1


	//   ....[21]....
        /*0260*/ 	.word	0x000007c0
        /*0264*/ 	.word	0x000000ff
        /*0268*/ 	.word	0x000000a8
        /*026c*/ 	.short	0x0100
        /*026e*/ 	.byte	0x06
	.zero		1


	//   ....[22]....
        /*0270*/ 	.word	0x00000900
        /*0274*/ 	.word	0x000000ff
        /*0278*/ 	.word	0x000000b0
        /*027c*/ 	.short	0x0100
        /*027e*/ 	.byte	0x06
	.zero		1


	//   ....[23]....
        /*0280*/ 	.word	0x00000910
        /*0284*/ 	.word	0x000000ff
        /*0288*/ 	.word	0x000000d0
        /*028c*/ 	.short	0x0100
        /*028e*/ 	.byte	0x06
	.zero		1


	//   ....[24]....
        /*0290*/ 	.word	0x00000920
        /*0294*/ 	.word	0x000000ff
        /*0298*/ 	.word	0x000000b8
        /*029c*/ 	.short	0x0100
        /*029e*/ 	.byte	0x06
	.zero		1


	//   ....[25]....
        /*02a0*/ 	.word	0x00000930
        /*02a4*/ 	.word	0x000000ff
        /*02a8*/ 	.word	0x000000d8
        /*02ac*/ 	.short	0x0100
        /*02ae*/ 	.byte	0x06
	.zero		1


	//   ....[26]....
        /*02b0*/ 	.word	0x00000940
        /*02b4*/ 	.word	0x000000ff
        /*02b8*/ 	.word	0x000000c0
        /*02bc*/ 	.short	0x0100
        /*02be*/ 	.byte	0x06
	.zero		1


	//   ....[27]....
        /*02c0*/ 	.word	0x00000950
        /*02c4*/ 	.word	0x000000ff
        /*02c8*/ 	.word	0x000000e0
        /*02cc*/ 	.short	0x0100
        /*02ce*/ 	.byte	0x06
	.zero		1


	//   ....[28]....
        /*02d0*/ 	.word	0x00000960
        /*02d4*/ 	.word	0x000000ff
        /*02d8*/ 	.word	0x000000c8
        /*02dc*/ 	.short	0x0100
        /*02de*/ 	.byte	0x06
	.zero		1


	//   ....[29]....
        /*02e0*/ 	.word	0x00000970
        /*02e4*/ 	.word	0x000000ff
        /*02e8*/ 	.word	0x000000e8
        /*02ec*/ 	.short	0x0100
        /*02ee*/ 	.byte	0x06
	.zero		1


	//   ....[30]....
        /*02f0*/ 	.word	0x00000a60
        /*02f4*/ 	.word	0x000000ff
        /*02f8*/ 	.word	0x000000f0
        /*02fc*/ 	.short	0x0100
        /*02fe*/ 	.byte	0x05
	.zero		1


	//   ....[31]....
        /*0300*/ 	.word	0x00000a70
        /*0304*/ 	.word	0x000000ff
        /*0308*/ 	.word	0x000000f8
        /*030c*/ 	.short	0x0100
        /*030e*/ 	.byte	0x05
	.zero		1


	//   ....[32]....
        /*0310*/ 	.word	0x00000bb0
        /*0314*/ 	.word	0x000000ff
        /*0318*/ 	.word	0x00000100
        /*031c*/ 	.short	0x0100
        /*031e*/ 	.byte	0x05
	.zero		1


	//   ....[33]....
        /*0320*/ 	.word	0x00000bc0
        /*0324*/ 	.word	0x000000ff
        /*0328*/ 	.word	0x00000110
        /*032c*/ 	.short	0x0100
        /*032e*/ 	.byte	0x05
	.zero		1


	//   ....[34]....
        /*0330*/ 	.word	0x00000bd0
        /*0334*/ 	.word	0x000000ff
        /*0338*/ 	.word	0x00000108
        /*033c*/ 	.short	0x0100
        /*033e*/ 	.byte	0x05
	.zero		1


	//   ....[35]....
        /*0340*/ 	.word	0x00000be0
        /*0344*/ 	.word	0x000000ff
        /*0348*/ 	.word	0x00000118
        /*034c*/ 	.short	0x0100
        /*034e*/ 	.byte	0x05
	.zero		1


	//   ....[36]....
        /*0350*/ 	.word	0x00000d10
        /*0354*/ 	.word	0x000000ff
        /*0358*/ 	.word	0x00000120
        /*035c*/ 	.short	0x0100
        /*035e*/ 	.byte	0x06
	.zero		1


	//   ....[37]....
        /*0360*/ 	.word	0x00000d20
        /*0364*/ 	.word	0x000000ff
        /*0368*/ 	.word	0x00000130
        /*036c*/ 	.short	0x0100
        /*036e*/ 	.byte	0x06
	.zero		1


	//   ....[38]....
        /*0370*/ 	.word	0x00000d30
        /*0374*/ 	.word	0x000000ff
        /*0378*/ 	.word	0x00000128
        /*037c*/ 	.short	0x0100
        /*037e*/ 	.byte	0x06
	.zero		1


	//   ....[39]....
        /*0380*/ 	.word	0x00000d40
        /*0384*/ 	.word	0x000000ff
        /*0388*/ 	.word	0x00000138
        /*038c*/ 	.short	0x0100
        /*038e*/ 	.byte	0x06
	.zero		1


	//   ....[40]....
        /*0390*/ 	.word	0x00000e30
        /*0394*/ 	.word	0x000000ff
        /*0398*/ 	.word	0x00000140
        /*039c*/ 	.short	0x0100
        /*039e*/ 	.byte	0x05
	.zero		1


	//   ....[41]....
        /*03a0*/ 	.word	0x00000e40
        /*03a4*/ 	.word	0x000000ff
        /*03a8*/ 	.word	0x00000150
        /*03ac*/ 	.short	0x0100
        /*03ae*/ 	.byte	0x05
	.zero		1


	//   ....[42]....
        /*03b0*/ 	.word	0x00000e50
        /*03b4*/ 	.word	0x000000ff
        /*03b8*/ 	.word	0x00000148
        /*03bc*/ 	.short	0x0100
        /*03be*/ 	.byte	0x05
	.zero		1


	//   ....[43]....
        /*03c0*/ 	.word	0x00000e60
        /*03c4*/ 	.word	0x000000ff
        /*03c8*/ 	.word	0x00000158
        /*03cc*/ 	.short	0x0100
        /*03ce*/ 	.byte	0x05
	.zero		1


	//   ....[44]....
        /*03d0*/ 	.word	0x00001a20
        /*03d4*/ 	.word	0x00000002
        /*03d8*/ 	.word	0x00000150
        /*03dc*/ 	.short	0x010a
        /*03de*/ 	.byte	0xff
	.zero		1


	//   ....[45]....
        /*03e0*/ 	.word	0x00001a50
        /*03e4*/ 	.word	0x00000002
        /*03e8*/ 	.word	0x00000140
        /*03ec*/ 	.short	0x0101
        /*03ee*/ 	.byte	0xff
	.zero		1


	//   ....[46]....
        /*03f0*/ 	.word	0x00001b20
        /*03f4*/ 	.word	0x000000ff
        /*03f8*/ 	.word	0x00000058
        /*03fc*/ 	.short	0x010a
        /*03fe*/ 	.byte	0x08
	.zero		1


	//   ....[47]....
        /*0400*/ 	.word	0x00001ba0
        /*0404*/ 	.word	0x000000ff
        /*0408*/ 	.word	0x00000058
        /*040c*/ 	.short	0x010a
        /*040e*/ 	.byte	0x29
	.zero		1


	//   ....[48]....
        /*0410*/ 	.word	0x00001ce0
        /*0414*/ 	.word	0x000000ff
        /*0418*/ 	.word	0x00000058
        /*041c*/ 	.short	0x010a
        /*041e*/ 	.byte	0x08
	.zero		1


	//   ....[49]....
        /*0420*/ 	.word	0x00001fa0
        /*0424*/ 	.word	0x000000ff
        /*0428*/ 	.word	0x000000f8
        /*042c*/ 	.short	0x0101
        /*042e*/ 	.byte	0x06
	.zero		1


	//   ....[50]....
        /*0430*/ 	.word	0x00001fc0
        /*0434*/ 	.word	0x000000ff
        /*0438*/ 	.word	0x00000058
        /*043c*/ 	.short	0x010a
        /*043e*/ 	.byte	0x08
	.zero		1


	//   ....[51]....
        /*0440*/ 	.word	0x00002040
        /*0444*/ 	.word	0x000000ff
        /*0448*/ 	.word	0x00000058
        /*044c*/ 	.short	0x010a
        /*044e*/ 	.byte	0x29
	.zero		1


	//   ....[52]....
        /*0450*/ 	.word	0x00002180
        /*0454*/ 	.word	0x000000ff
        /*0458*/ 	.word	0x00000058
        /*045c*/ 	.short	0x010a
        /*045e*/ 	.byte	0x08
	.zero		1


	//   ....[53]....
        /*0460*/ 	.word	0x00002470
        /*0464*/ 	.word	0x00000002
        /*0468*/ 	.word	0x00000100
        /*046c*/ 	.short	0x010a
        /*046e*/ 	.byte	0xff
	.zero		1


	//   ....[54]....
        /*0470*/ 	.word	0x00002530
        /*0474*/ 	.word	0x00000002
        /*0478*/ 	.word	0x00000000
        /*047c*/ 	.short	0x0101
        /*047e*/ 	.byte	0xff
	.zero		1


	//   ....[55]....
        /*0480*/ 	.word	0x00002ab0
        /*0484*/ 	.word	0x000000ff
        /*0488*/ 	.word	0x00000000
        /*048c*/ 	.short	0x010a
        /*048e*/ 	.byte	0x04
	.zero		1


	//   ....[56]....
        /*0490*/ 	.word	0x00002b40
        /*0494*/ 	.word	0x000000ff
        /*0498*/ 	.word	0x00000000
        /*049c*/ 	.short	0x010a
        /*049e*/ 	.byte	0x04
	.zero		1


	//   ....[57]....
        /*04a0*/ 	.word	0x00002bd0
        /*04a4*/ 	.word	0x000000ff
        /*04a8*/ 	.word	0x00000000
        /*04ac*/ 	.short	0x010a
        /*04ae*/ 	.byte	0x04
	.zero		1


	//   ....[58]....
        /*04b0*/ 	.word	0x00002c60
        /*04b4*/ 	.word	0x000000ff
        /*04b8*/ 	.word	0x00000000
        /*04bc*/ 	.short	0x010a
        /*04be*/ 	.byte	0x04
	.zero		1


	//   ....[59]....
        /*04c0*/ 	.word	0x00002cf0
        /*04c4*/ 	.word	0x000000ff
        /*04c8*/ 	.word	0x00000000
        /*04cc*/ 	.short	0x010a
        /*04ce*/ 	.byte	0x04
	.zero		1


	//   ....[60]....
        /*04d0*/ 	.word	0x00002d80
        /*04d4*/ 	.word	0x000000ff
        /*04d8*/ 	.word	0x00000000
        /*04dc*/ 	.short	0x010a
        /*04de*/ 	.byte	0x04
	.zero		1


	//   ....[61]....
        /*04e0*/ 	.word	0x00002e10
        /*04e4*/ 	.word	0x000000ff
        /*04e8*/ 	.word	0x00000000
        /*04ec*/ 	.short	0x010a
        /*04ee*/ 	.byte	0x04
	.zero		1


	//   ....[62]....
        /*04f0*/ 	.word	0x00002ea0
        /*04f4*/ 	.word	0x000000ff
        /*04f8*/ 	.word	0x00000000
        /*04fc*/ 	.short	0x010a
        /*04fe*/ 	.byte	0x04
	.zero		1


	//   ....[63]....
        /*0500*/ 	.word	0x00002f30
        /*0504*/ 	.word	0x000000ff
        /*0508*/ 	.word	0x00000000
        /*050c*/ 	.short	0x010a
        /*050e*/ 	.byte	0x04
	.zero		1


	//   ....[64]....
        /*0510*/ 	.word	0x00002fc0
        /*0514*/ 	.word	0x000000ff
        /*0518*/ 	.word	0x00000000
        /*051c*/ 	.short	0x010a
        /*051e*/ 	.byte	0x04
	.zero		1


	//   ....[65]....
        /*0520*/ 	.word	0x00003060
        /*0524*/ 	.word	0x00000000
        /*0528*/ 	.word	0x00000000
        /*052c*/ 	.short	0x010a
        /*052e*/ 	.byte	0xff
	.zero		1


	//   ....[66]....
        /*0530*/ 	.word	0x00003180
        /*0534*/ 	.word	0x00000000
        /*0538*/ 	.word	0x00000140
        /*053c*/ 	.short	0x010a
        /*053e*/ 	.byte	0xff
	.zero		1


	//   ....[67]....
        /*0540*/ 	.word	0x000031f0
        /*0544*/ 	.word	0x00000000
        /*0548*/ 	.word	0x00000000
        /*054c*/ 	.short	0x0101
        /*054e*/ 	.byte	0xff
	.zero		1


	//   ....[68]....
        /*0550*/ 	.word	0x00003210
        /*0554*/ 	.word	0x000000ff
        /*0558*/ 	.word	0x00000110
        /*055c*/ 	.short	0x010a
        /*055e*/ 	.byte	0x05
	.zero		1


	//   ....[69]....
        /*0560*/ 	.word	0x00003330
        /*0564*/ 	.word	0x00000000
        /*0568*/ 	.word	0x00000100
        /*056c*/ 	.short	0x010a
        /*056e*/ 	.byte	0xff
	.zero		1


	//   ....[70]....
        /*0570*/ 	.word	0x00003430
        /*0574*/ 	.word	0x00000000
        /*0578*/ 	.word	0x00000000
        /*057c*/ 	.short	0x0101
        /*057e*/ 	.byte	0xff
	.zero		1


	//   ....[71]....
        /*0580*/ 	.word	0x000034c0
        /*0584*/ 	.word	0x000000ff
        /*0588*/ 	.word	0x00000110
        /*058c*/ 	.short	0x0106
        /*058e*/ 	.byte	0x05
	.zero		1


	//   ....[72]....
        /*0590*/ 	.word	0x000034e0
        /*0594*/ 	.word	0x000000ff
        /*0598*/ 	.word	0x00000110
        /*059c*/ 	.short	0x010a
        /*059e*/ 	.byte	0x05
	.zero		1


	//   ....[73]....
        /*05a0*/ 	.word	0x00003570
        /*05a4*/ 	.word	0x000000ff
        /*05a8*/ 	.word	0x00000110
        /*05ac*/ 	.short	0x0106
        /*05ae*/ 	.byte	0x04
	.zero		1


	//   ....[74]....
        /*05b0*/ 	.word	0x000035b0
        /*05b4*/ 	.word	0x00000000
        /*05b8*/ 	.word	0x00000110
        /*05bc*/ 	.short	0x010a
        /*05be*/ 	.byte	0xff
	.zero		1


	//   ....[75]....
        /*05c0*/ 	.word	0x00003c40
        /*05c4*/ 	.word	0x00000000
        /*05c8*/ 	.word	0x00000100
        /*05cc*/ 	.short	0x010a
        /*05ce*/ 	.byte	0xff
	.zero		1


	//   ....[76]....
        /*05d0*/ 	.word	0x00003d50
        /*05d4*/ 	.word	0x00000003
        /*05d8*/ 	.word	0x00000000
        /*05dc*/ 	.short	0x0101
        /*05de*/ 	.byte	0xff
	.zero		1


	//   ....[77]....
        /*05e0*/ 	.word	0x00003d60
        /*05e4*/ 	.word	0x000000ff
        /*05e8*/ 	.word	0x00000000
        /*05ec*/ 	.short	0x010a
        /*05ee*/ 	.byte	0x0a
	.zero		1


	//   ....[78]....
        /*05f0*/ 	.word	0x00003d80
        /*05f4*/ 	.word	0x000000ff
        /*05f8*/ 	.word	0x00000130
        /*05fc*/ 	.short	0x010a
        /*05fe*/ 	.byte	0x0b
	.zero		1


	//   ....[79]....
        /*0600*/ 	.word	0x00003e50
        /*0604*/ 	.word	0x000000ff
        /*0608*/ 	.word	0x00000000
        /*060c*/ 	.short	0x010a
        /*060e*/ 	.byte	0x0a
	.zero		1


	//   ....[80]....
        /*0610*/ 	.word	0x00003f80
        /*0614*/ 	.word	0x000000ff
        /*0618*/ 	.word	0x00000000
        /*061c*/ 	.short	0x010a
        /*061e*/ 	.byte	0x1e
	.zero		1


	//   ....[81]....
        /*0620*/ 	.word	0x000041f0
        /*0624*/ 	.word	0x000000ff
        /*0628*/ 	.word	0x00000000
        /*062c*/ 	.short	0x010a
        /*062e*/ 	.byte	0x05
	.zero		1


	//   ....[82]....
        /*0630*/ 	.word	0x00004280
        /*0634*/ 	.word	0x000000ff
        /*0638*/ 	.word	0x00000000
        /*063c*/ 	.short	0x010a
        /*063e*/ 	.byte	0x06
	.zero		1


	//   ....[83]....
        /*0640*/ 	.word	0x000046b0
        /*0644*/ 	.word	0x00000000
        /*0648*/ 	.word	0x00000100
        /*064c*/ 	.short	0x010a
        /*064e*/ 	.byte	0xff
	.zero		1


	//   ....[84]....
        /*0650*/ 	.word	0x000047e0
        /*0654*/ 	.word	0x00000000
        /*0658*/ 	.word	0x00000000
        /*065c*/ 	.short	0x0101
        /*065e*/ 	.byte	0xff
	.zero		1


	//   ....[85]....
        /*0660*/ 	.word	0x00004b00
        /*0664*/ 	.word	0x000000ff
        /*0668*/ 	.word	0x000000f8
        /*066c*/ 	.short	0x010a
        /*066e*/ 	.byte	0x04
	.zero		1


	//   ....[86]....
        /*0670*/ 	.word	0x00004c70
        /*0674*/ 	.word	0x000000ff
        /*0678*/ 	.word	0x000000d0
        /*067c*/ 	.short	0x010a
        /*067e*/ 	.byte	0x04
	.zero		1


	//   ....[87]....
        /*0680*/ 	.word	0x00004df0
        /*0684*/ 	.word	0x000000ff
        /*0688*/ 	.word	0x000000b0
        /*068c*/ 	.short	0x010b
        /*068e*/ 	.byte	0x04
	.zero		1


	//   ....[88]....
        /*0690*/ 	.word	0x00004e00
        /*0694*/ 	.word	0x000000ff
        /*0698*/ 	.word	0x00000000
        /*069c*/ 	.short	0x0101
        /*069e*/ 	.byte	0x06
	.zero		1


	//   ....[89]....
        /*06a0*/ 	.word	0x00004e10
        /*06a4*/ 	.word	0x000000ff
        /*06a8*/ 	.word	0x000000d8
        /*06ac*/ 	.short	0x010a
        /*06ae*/ 	.byte	0x04
	.zero		1


	//   ....[90]....
        /*06b0*/ 	.word	0x00004f60
        /*06b4*/ 	.word	0x000000ff
        /*06b8*/ 	.word	0x000000b8
        /*06bc*/ 	.short	0x010b
        /*06be*/ 	.byte	0x04
	.zero		1


	//   ....[91]....
        /*06c0*/ 	.word	0x00004f70
        /*06c4*/ 	.word	0x000000ff
        /*06c8*/ 	.word	0x00000000
        /*06cc*/ 	.short	0x0101
        /*06ce*/ 	.byte	0x06
	.zero		1


	//   ....[92]....
        /*06d0*/ 	.word	0x00004f80
        /*06d4*/ 	.word	0x000000ff
        /*06d8*/ 	.word	0x000000e0
        /*06dc*/ 	.short	0x010a
        /*06de*/ 	.byte	0x04
	.zero		1


	//   ....[93]....
        /*06e0*/ 	.word	0x00005100
        /*06e4*/ 	.word	0x000000ff
        /*06e8*/ 	.word	0x000000c0
        /*06ec*/ 	.short	0x010b
        /*06ee*/ 	.byte	0x04
	.zero		1


	//   ....[94]....
        /*06f0*/ 	.word	0x00005140
        /*06f4*/ 	.word	0x000000ff
        /*06f8*/ 	.word	0x00000000
        /*06fc*/ 	.short	0x0101
        /*06fe*/ 	.byte	0x06
	.zero		1


	//   ....[95]....
        /*0700*/ 	.word	0x00005180
        /*0704*/ 	.word	0x000000ff
        /*0708*/ 	.word	0x000000e8
        /*070c*/ 	.short	0x010a
        /*070e*/ 	.byte	0x04
	.zero		1


	//   ....[96]....
        /*0710*/ 	.word	0x000053d0
        /*0714*/ 	.word	0x000000ff
        /*0718*/ 	.word	0x000000c8
        /*071c*/ 	.short	0x010b
        /*071e*/ 	.byte	0x04
	.zero		1


	//   ....[97]....
        /*0720*/ 	.word	0x000053f0
        /*0724*/ 	.word	0x000000ff
        /*0728*/ 	.word	0x00000000
        /*072c*/ 	.short	0x0101
        /*072e*/ 	.byte	0x05
	.zero		1


	//   ....[98]....
        /*0730*/ 	.word	0x00005420
        /*0734*/ 	.word	0x000000ff
        /*0738*/ 	.word	0x000000d0
        /*073c*/ 	.short	0x010a
        /*073e*/ 	.byte	0x04
	.zero		1


	//   ....[99]....
        /*0740*/ 	.word	0x00005440
        /*0744*/ 	.word	0x000000ff
        /*0748*/ 	.word	0x000000d8
        /*074c*/ 	.short	0x010a
        /*074e*/ 	.byte	0x04
	.zero		1


	//   ....[100]....
        /*0750*/ 	.word	0x00005460
        /*0754*/ 	.word	0x000000ff
        /*0758*/ 	.word	0x000000e0
        /*075c*/ 	.short	0x010a
        /*075e*/ 	.byte	0x04
	.zero		1


	//   ....[101]....
        /*0760*/ 	.word	0x000054a0
        /*0764*/ 	.word	0x00000000
        /*0768*/ 	.word	0x000000e8
        /*076c*/ 	.short	0x010a
        /*076e*/ 	.byte	0xff
	.zero		1


	//   ....[102]....
        /*0770*/ 	.word	0x000057d0
        /*0774*/ 	.word	0x00000000
        /*0778*/ 	.word	0x00000100
        /*077c*/ 	.short	0x010a
        /*077e*/ 	.byte	0xff
	.zero		1


	//   ....[103]....
        /*0780*/ 	.word	0x000058e0
        /*0784*/ 	.word	0x00000000
        /*0788*/ 	.word	0x00000000
        /*078c*/ 	.short	0x0101
        /*078e*/ 	.byte	0xff
	.zero		1


	//   ....[104]....
        /*0790*/ 	.word	0x00006310
        /*0794*/ 	.word	0x000000ff
        /*0798*/ 	.word	0x000000b0
        /*079c*/ 	.short	0x010a
        /*079e*/ 	.byte	0x31
	.zero		1


	//   ....[105]....
        /*07a0*/ 	.word	0x00006350
        /*07a4*/ 	.word	0x00000040
        /*07a8*/ 	.word	0x00000120
        /*07ac*/ 	.short	0x010a
        /*07ae*/ 	.byte	0xff
	.zero		1


	//   ....[106]....
        /*07b0*/ 	.word	0x00006440
        /*07b4*/ 	.word	0x000000ff
        /*07b8*/ 	.word	0x000000b0
        /*07bc*/ 	.short	0x010a
        /*07be*/ 	.byte	0x31
	.zero		1


	//   ....[107]....
        /*07c0*/ 	.word	0x00006530
        /*07c4*/ 	.word	0x00000040
        /*07c8*/ 	.word	0x00000120
        /*07cc*/ 	.short	0x010a
        /*07ce*/ 	.byte	0xff
	.zero		1


	//   ....[108]....
        /*07d0*/ 	.word	0x00007000
        /*07d4*/ 	.word	0x00000000
        /*07d8*/ 	.word	0x00000000
        /*07dc*/ 	.short	0x0101
        /*07de*/ 	.byte	0xff
	.zero		1


	//   ....[109]....
        /*07e0*/ 	.word	0x00007010
        /*07e4*/ 	.word	0x00000002
        /*07e8*/ 	.word	0x000000b0
        /*07ec*/ 	.short	0x010a
        /*07ee*/ 	.byte	0xff
	.zero		1


	//   ....[110]....
        /*07f0*/ 	.word	0x000070f0
        /*07f4*/ 	.word	0x00000002
        /*07f8*/ 	.word	0x000000b0
        /*07fc*/ 	.short	0x010a
        /*07fe*/ 	.byte	0xff
	.zero		1


	//   ....[111]....
        /*0800*/ 	.word	0x00007c50
        /*0804*/ 	.word	0x00000048
        /*0808*/ 	.word	0x00000000
        /*080c*/ 	.short	0x0101
        /*080e*/ 	.byte	0xff
	.zero		1


	//   ....[112]....
        /*0810*/ 	.word	0x00007c70
        /*0814*/ 	.word	0x00000000
        /*0818*/ 	.word	0x000000b0
        /*081c*/ 	.short	0x010a
        /*081e*/ 	.byte	0xff
	.zero		1


	//   ....[113]....
        /*0820*/ 	.word	0x00007d40
        /*0824*/ 	.word	0x00000000
        /*0828*/ 	.word	0x000000b0
        /*082c*/ 	.short	0x010a
        /*082e*/ 	.byte	0xff
	.zero		1


	//   ....[114]....
        /*0830*/ 	.word	0x000088a0
        /*0834*/ 	.word	0x00000048
        /*0838*/ 	.word	0x00000000
        /*083c*/ 	.short	0x0101
        /*083e*/ 	.byte	0xff
	.zero		1


	//   ....[115]....
        /*0840*/ 	.word	0x000088c0
        /*0844*/ 	.word	0x00000000
        /*0848*/ 	.word	0x000000b0
        /*084c*/ 	.short	0x010a
        /*084e*/ 	.byte	0xff
	.zero		1


	//   ....[116]....
        /*0850*/ 	.word	0x00008990
        /*0854*/ 	.word	0x00000000
        /*0858*/ 	.word	0x000000b0
        /*085c*/ 	.short	0x010a
        /*085e*/ 	.byte	0xff
	.zero		1


	//   ....[117]....
        /*0860*/ 	.word	0x00008cf0
        /*0864*/ 	.word	0x000000ff
        /*0868*/ 	.word	0x00000000
        /*086c*/ 	.short	0x0101
        /*086e*/ 	.byte	0x05
	.zero		1


	//   ....[118]....
        /*0870*/ 	.word	0x00009550
        /*0874*/ 	.word	0x00000000
        /*0878*/ 	.word	0x00000000
        /*087c*/ 	.short	0x0101
        /*087e*/ 	.byte	0xff
	.zero		1


	//   ....[119]....
        /*0880*/ 	.word	0x000097e0
        /*0884*/ 	.word	0x000000ff
        /*0888*/ 	.word	0x00000000
        /*088c*/ 	.short	0x0101
        /*088e*/ 	.byte	0x04
	.zero		1


	//   ....[120]....
        /*0890*/ 	.word	0x00009800
        /*0894*/ 	.word	0x00000002
        /*0898*/ 	.word	0x00000150
        /*089c*/ 	.short	0x010a
        /*089e*/ 	.byte	0xff
	.zero		1


	//   ....[121]....
        /*08a0*/ 	.word	0x00009860
        /*08a4*/ 	.word	0x00000002
        /*08a8*/ 	.word	0x00000058
        /*08ac*/ 	.short	0x010a
        /*08ae*/ 	.byte	0xff
	.zero		1


	//   ....[122]....
        /*08b0*/ 	.word	0x000098c0
        /*08b4*/ 	.word	0x00000002
        /*08b8*/ 	.word	0x00000058
        /*08bc*/ 	.short	0x010a
        /*08be*/ 	.byte	0xff
	.zero		1


	//   ....[123]....
        /*08c0*/ 	.word	0x00009910
        /*08c4*/ 	.word	0x00000002
        /*08c8*/ 	.word	0x00000100
        /*08cc*/ 	.short	0x010a
        /*08ce*/ 	.byte	0xff
	.zero		1


	//   ....[124]....
        /*08d0*/ 	.word	0x00009970
        /*08d4*/ 	.word	0x00000000
        /*08d8*/ 	.word	0x00000000
        /*08dc*/ 	.short	0x010a
        /*08de*/ 	.byte	0xff
	.zero		1


	//   ....[125]....
        /*08e0*/ 	.word	0x000099d0
        /*08e4*/ 	.word	0x00000000
        /*08e8*/ 	.word	0x00000000
        /*08ec*/ 	.short	0x010a
        /*08ee*/ 	.byte	0xff
	.zero		1


	//   ....[126]....
        /*08f0*/ 	.word	0x00009a30
        /*08f4*/ 	.word	0x00000000
        /*08f8*/ 	.word	0x00000000
        /*08fc*/ 	.short	0x010a
        /*08fe*/ 	.byte	0xff
	.zero		1


	//   ....[127]....
        /*0900*/ 	.word	0x00009a90
        /*0904*/ 	.word	0x00000000
        /*0908*/ 	.word	0x00000000
        /*090c*/ 	.short	0x010a
        /*090e*/ 	.byte	0xff
	.zero		1


	//   ....[128]....
        /*0910*/ 	.word	0x00009af0
        /*0914*/ 	.word	0x00000000
        /*0918*/ 	.word	0x00000000
        /*091c*/ 	.short	0x010a
        /*091e*/ 	.byte	0xff
	.zero		1


	//   ....[129]....
        /*0920*/ 	.word	0x00009b50
        /*0924*/ 	.word	0x00000000
        /*0928*/ 	.word	0x00000000
        /*092c*/ 	.short	0x010a
        /*092e*/ 	.byte	0xff
	.zero		1


	//   ....[130]....
        /*0930*/ 	.word	0x00009bb0
        /*0934*/ 	.word	0x00000000
        /*0938*/ 	.word	0x00000000
        /*093c*/ 	.short	0x010a
        /*093e*/ 	.byte	0xff
	.zero		1


	//   ....[131]....
        /*0940*/ 	.word	0x00009c10
        /*0944*/ 	.word	0x00000000
        /*0948*/ 	.word	0x00000000
        /*094c*/ 	.short	0x010a
        /*094e*/ 	.byte	0xff
	.zero		1


	//   ....[132]....
        /*0950*/ 	.word	0x00009c70
        /*0954*/ 	.word	0x00000000
        /*0958*/ 	.word	0x00000000
        /*095c*/ 	.short	0x010a
        /*095e*/ 	.byte	0xff
	.zero		1


	//   ....[133]....
        /*0960*/ 	.word	0x00009cd0
        /*0964*/ 	.word	0x00000000
        /*0968*/ 	.word	0x00000000
        /*096c*/ 	.short	0x010a
        /*096e*/ 	.byte	0xff
	.zero		1


	//   ....[134]....
        /*0970*/ 	.word	0x00009d20
        /*0974*/ 	.word	0x00000000
        /*0978*/ 	.word	0x00000140
        /*097c*/ 	.short	0x010a
        /*097e*/ 	.byte	0xff
	.zero		1


	//   ....[135]....
        /*0980*/ 	.word	0x00009d80
        /*0984*/ 	.word	0x00000000
        /*0988*/ 	.word	0x00000110
        /*098c*/ 	.short	0x010a
        /*098e*/ 	.byte	0xff
	.zero		1


	//   ....[136]....
        /*0990*/ 	.word	0x00009dd0
        /*0994*/ 	.word	0x00000000
        /*0998*/ 	.word	0x00000100
        /*099c*/ 	.short	0x010a
        /*099e*/ 	.byte	0xff
	.zero		1


	//   ....[137]....
        /*09a0*/ 	.word	0x00009e30
        /*09a4*/ 	.word	0x00000000
        /*09a8*/ 	.word	0x00000110
        /*09ac*/ 	.short	0x010a
        /*09ae*/ 	.byte	0xff
	.zero		1


	//   ....[138]....
        /*09b0*/ 	.word	0x00009e80
        /*09b4*/ 	.word	0x00000000
        /*09b8*/ 	.word	0x00000100
        /*09bc*/ 	.short	0x010a
        /*09be*/ 	.byte	0xff
	.zero		1


	//   ....[139]....
        /*09c0*/ 	.word	0x00009ee0
        /*09c4*/ 	.word	0x00000002
        /*09c8*/ 	.word	0x00000130
        /*09cc*/ 	.short	0x010a
        /*09ce*/ 	.byte	0xff
	.zero		1


	//   ....[140]....
        /*09d0*/ 	.word	0x00009f40
        /*09d4*/ 	.word	0x00000000
        /*09d8*/ 	.word	0x00000000
        /*09dc*/ 	.short	0x010a
        /*09de*/ 	.byte	0xff
	.zero		1


	//   ....[141]....
        /*09e0*/ 	.word	0x00009fa0
        /*09e4*/ 	.word	0x00000000
        /*09e8*/ 	.word	0x00000000
        /*09ec*/ 	.short	0x010a
        /*09ee*/ 	.byte	0xff
	.zero		1


	//   ....[142]....
        /*09f0*/ 	.word	0x0000a000
        /*09f4*/ 	.word	0x00000000
        /*09f8*/ 	.word	0x00000000
        /*09fc*/ 	.short	0x010a
        /*09fe*/ 	.byte	0xff
	.zero		1


	//   ....[143]....
        /*0a00*/ 	.word	0x0000a050
        /*0a04*/ 	.word	0x00000000
        /*0a08*/ 	.word	0x00000100
        /*0a0c*/ 	.short	0x010a
        /*0a0e*/ 	.byte	0xff
	.zero		1


	//   ....[144]....
        /*0a10*/ 	.word	0x0000a0b0
        /*0a14*/ 	.word	0x00000000
        /*0a18*/ 	.word	0x000000f8
        /*0a1c*/ 	.short	0x010a
        /*0a1e*/ 	.byte	0xff
	.zero		1


	//   ....[145]....
        /*0a20*/ 	.word	0x0000a110
        /*0a24*/ 	.word	0x00000000
        /*0a28*/ 	.word	0x000000d0
        /*0a2c*/ 	.short	0x010a
        /*0a2e*/ 	.byte	0xff
	.zero		1


	//   ....[146]....
        /*0a30*/ 	.word	0x0000a170
        /*0a34*/ 	.word	0x00000000
        /*0a38*/ 	.word	0x000000d8
        /*0a3c*/ 	.short	0x010a
        /*0a3e*/ 	.byte	0xff
	.zero		1


	//   ....[147]....
        /*0a40*/ 	.word	0x0000a1d0
        /*0a44*/ 	.word	0x00000000
        /*0a48*/ 	.word	0x000000e0
        /*0a4c*/ 	.short	0x010a
        /*0a4e*/ 	.byte	0xff
	.zero		1


	//   ....[148]....
        /*0a50*/ 	.word	0x0000a230
        /*0a54*/ 	.word	0x00000000
        /*0a58*/ 	.word	0x000000e8
        /*0a5c*/ 	.short	0x010a
        /*0a5e*/ 	.byte	0xff
	.zero		1


	//   ....[149]....
        /*0a60*/ 	.word	0x0000a290
        /*0a64*/ 	.word	0x00000000
        /*0a68*/ 	.word	0x000000d0
        /*0a6c*/ 	.short	0x010a
        /*0a6e*/ 	.byte	0xff
	.zero		1


	//   ....[150]....
        /*0a70*/ 	.word	0x0000a2f0
        /*0a74*/ 	.word	0x00000000
        /*0a78*/ 	.word	0x000000d8
        /*0a7c*/ 	.short	0x010a
        /*0a7e*/ 	.byte	0xff
	.zero		1


	//   ....[151]....
        /*0a80*/ 	.word	0x0000a350
        /*0a84*/ 	.word	0x00000000
        /*0a88*/ 	.word	0x000000e0
        /*0a8c*/ 	.short	0x010a
        /*0a8e*/ 	.byte	0xff
	.zero		1


	//   ....[152]....
        /*0a90*/ 	.word	0x0000a3a0
        /*0a94*/ 	.word	0x00000000
        /*0a98*/ 	.word	0x00000100
        /*0a9c*/ 	.short	0x010a
        /*0a9e*/ 	.byte	0xff
	.zero		1


	//   ....[153]....
        /*0aa0*/ 	.word	0x0000a400
        /*0aa4*/ 	.word	0x00000002
        /*0aa8*/ 	.word	0x000000b0
        /*0aac*/ 	.short	0x010a
        /*0aae*/ 	.byte	0xff
	.zero		1


	//   ....[154]....
        /*0ab0*/ 	.word	0x0000a450
        /*0ab4*/ 	.word	0x00000040
        /*0ab8*/ 	.word	0x00000120
        /*0abc*/ 	.short	0x010a
        /*0abe*/ 	.byte	0xff
	.zero		1


	//   ....[155]....
        /*0ac0*/ 	.word	0x0000a4a0
        /*0ac4*/ 	.word	0x00000002
        /*0ac8*/ 	.word	0x000000b0
        /*0acc*/ 	.short	0x010a
        /*0ace*/ 	.byte	0xff
	.zero		1


	//   ....[156]....
        /*0ad0*/ 	.word	0x0000a4f0
        /*0ad4*/ 	.word	0x00000000
        /*0ad8*/ 	.word	0x000000b0
        /*0adc*/ 	.short	0x010a
        /*0ade*/ 	.byte	0xff
	.zero		1


	//   ....[157]....
        /*0ae0*/ 	.word	0x0000a540
        /*0ae4*/ 	.word	0x00000000
        /*0ae8*/ 	.word	0x000000b0
        /*0aec*/ 	.short	0x010a
        /*0aee*/ 	.byte	0xff
	.zero		1


	//----- nvinfo : EIATTR_NUM_MBARRIERS
	.align		4
.L_47:
        /*0af0*/ 	.byte	0x03, 0x38
        /*0af2*/ 	.short	0x002c


	//----- nvinfo : EIATTR_EXIT_INSTR_OFFSETS
	.align		4
        /*0af4*/ 	.byte	0x04, 0x1c
        /*0af6*/ 	.short	(.L_49 - .L_48)


	//   ....[0]....
.L_48:
        /*0af8*/ 	.word	0x00003090


	//   ....[1]....
        /*0afc*/ 	.word	0x00003580


	//   ....[2]....
        /*0b00*/ 	.word	0x000035e0


	//   ....[3]....
        /*0b04*/ 	.word	0x000044e0


	//   ....[4]....
        /*0b08*/ 	.word	0x000054d0


	//   ....[5]....
        /*0b0c*/ 	.word	0x00005510


	//   ....[6]....
        /*0b10*/ 	.word	0x000096d0


	//   ....[7]....
        /*0b14*/ 	.word	0x00009750


	//   ....[8]....
        /*0b18*/ 	.word	0x00009780


	//   ....[9]....
        /*0b1c*/ 	.word	0x000097f0


	//----- nvinfo : EIATTR_MAX_THREADS
	.align		4
.L_49:
        /*0b20*/ 	.byte	0x04, 0x05
        /*0b22*/ 	.short	(.L_51 - .L_50)
.L_50:
        /*0b24*/ 	.word	0x00000100
        /*0b28*/ 	.word	0x00000001
        /*0b2c*/ 	.word	0x00000001


	//----- nvinfo : EIATTR_CRS_STACK_SIZE
	.align		4
.L_51:
        /*0b30*/ 	.byte	0x04, 0x1e
        /*0b32*/ 	.short	(.L_53 - .L_52)
.L_52:
        /*0b34*/ 	.word	0x00000000


	//----- nvinfo : EIATTR_CBANK_PARAM_SIZE
	.align		4
.L_53:
        /*0b38*/ 	.byte	0x03, 0x19
        /*0b3a*/ 	.short	0x0c00


	//----- nvinfo : EIATTR_PARAM_CBANK
	.align		4
        /*0b3c*/ 	.byte	0x04, 0x0a
        /*0b3e*/ 	.short	(.L_55 - .L_54)
	.align		4
.L_54:
        /*0b40*/ 	.word	index@(.nv.constant0._ZN7cutlass13device_kernelINS_4gemm6kernel13GemmUniversalIN4cute5tupleIJiiiiEEENS1_10collective13CollectiveMmaINS1_46MainloopSm100TmaUmmaWarpSpecializedBlockScaledILi11ELi2ELi2ENS5_IJNS4_1CILi1EEENSA_ILi8EEESB_EEEEENS5_IJNSA_ILi128EEESF_SF_EEENS5_IJNS_12float_e2m1_tENS_13float_ue8m0_tEEEENS5_IJNS5_IJlSB_lEEENS4_6LayoutINS5_IJNS5_IJNS5_IJNSA_ILi32EEENSA_ILi4EEEEEEiEEESP_NS5_IJSB_iEEEEEENS5_IJNS5_IJNS5_IJNSA_ILi16EEESN_EEEiEEENS5_IJNS5_IJNSA_ILi0EEESB_EEENSA_ILi512EEEEEENS5_IJSV_iEEEEEEEEEEESJ_S12_NS4_8TiledMMAINS4_8MMA_AtomIJNS4_17SM100_MMA_MXF4_SSISH_SH_fSI_Li128ELi128ELi32ELNS4_4UMMA5MajorE0ELS17_0ELNS16_7ScaleInE0ELS18_0EEEEEENSL_INS5_IJSB_SB_SB_EEENS5_IJSV_SV_SV_EEEEENS5_IJNS4_10UnderscoreES1E_S1E_EEEEENS5_IJNS4_23SM90_TMA_LOAD_MULTICASTES1H_EEENS5_IJNS4_14ComposedLayoutINS4_7SwizzleILi2ELi4ELi3EEENS4_18smem_ptr_flag_bitsILi4EEENSL_INS5_IJSC_SF_EEENS5_IJSF_SB_EEEEEEENSL_INS5_IJNS5_IJNS5_IJSO_SB_EEENS5_IJSM_NSA_ILi2EEEEEEEEESB_NS5_IJS1T_SB_EEEEEENS5_IJNS5_IJNS5_IJST_SX_EEESW_EEESV_NS5_IJS1T_SX_EEEEEEEEEEEvNS4_8identityENS5_IJNS4_13SM90_TMA_LOADES25_EEES23_vS24_EENS_8epilogue10collective18CollectiveEpilogueINS28_23Sm100TmaWarpSpecializedILi4ELi2ELi32ELb1ELb0EEEJSG_NS5_IJNSL_ISF_SB_EENSL_ISM_SB_EEEEENS_10bfloat16_tESK_S2G_SK_NS28_6fusion15FusionCallbacksIS2C_NS2H_17LinearCombinationIS2G_fS2G_fLNS_15FloatRoundStyleE2EEESG_S2F_JEEENS4_5SM1004TMEM4LOAD26SM100_TMEM_LOAD_32dp32b32xES25_NS1J_IS1L_NS1M_ILi16EEENSL_INS5_IJSC_SM_EEENS5_IJSM_SB_EEEEEEENS4_39AutoVectorizingCopyWithAssumedAlignmentILi128EEENS4_14SM90_TMA_STOREES2V_S2X_S2X_EEEvvEEEEvNT_6ParamsE)
        /*0b44*/ 	.short	0x0380
        /*0b46*/ 	.short	0x0c00


	//----- nvinfo : EIATTR_SW_WAR
	.align		4
.L_55:
        /*0b48*/ 	.byte	0x04, 0x36
        /*0b4a*/ 	.short	(.L_57 - .L_56)
.L_56:
        /*0b4c*/ 	.word	0x00000008
.L_57:


//--------------------- .nv.callgraph             --------------------------
	.section	.nv.callgraph,"",@"SHT_CUDA_CALLGRAPH"
	.align	4
	.sectionentsize	8
	.align		4
        /*0000*/ 	.word	0x00000000
	.align		4
        /*0004*/ 	.word	0xffffffff
	.align		4
        /*0008*/ 	.word	index@(_ZN7cutlass13device_kernelINS_4gemm6kernel13GemmUniversalIN4cute5tupleIJiiiiEEENS1_10collective13CollectiveMmaINS1_46MainloopSm100TmaUmmaWarpSpecializedBlockScaledILi11ELi2ELi2ENS5_IJNS4_1CILi1EEENSA_ILi8EEESB_EEEEENS5_IJNSA_ILi128EEESF_SF_EEENS5_IJNS_12float_e2m1_tENS_13float_ue8m0_tEEEENS5_IJNS5_IJlSB_lEEENS4_6LayoutINS5_IJNS5_IJNS5_IJNSA_ILi32EEENSA_ILi4EEEEEEiEEESP_NS5_IJSB_iEEEEEENS5_IJNS5_IJNS5_IJNSA_ILi16EEESN_EEEiEEENS5_IJNS5_IJNSA_ILi0EEESB_EEENSA_ILi512EEEEEENS5_IJSV_iEEEEEEEEEEESJ_S12_NS4_8TiledMMAINS4_8MMA_AtomIJNS4_17SM100_MMA_MXF4_SSISH_SH_fSI_Li128ELi128ELi32ELNS4_4UMMA5MajorE0ELS17_0ELNS16_7ScaleInE0ELS18_0EEEEEENSL_INS5_IJSB_SB_SB_EEENS5_IJSV_SV_SV_EEEEENS5_IJNS4_10UnderscoreES1E_S1E_EEEEENS5_IJNS4_23SM90_TMA_LOAD_MULTICASTES1H_EEENS5_IJNS4_14ComposedLayoutINS4_7SwizzleILi2ELi4ELi3EEENS4_18smem_ptr_flag_bitsILi4EEENSL_INS5_IJSC_SF_EEENS5_IJSF_SB_EEEEEEENSL_INS5_IJNS5_IJNS5_IJSO_SB_EEENS5_IJSM_NSA_ILi2EEEEEEEEESB_NS5_IJS1T_SB_EEEEEENS5_IJNS5_IJNS5_IJST_SX_EEESW_EEESV_NS5_IJS1T_SX_EEEEEEEEEEEvNS4_8identityENS5_IJNS4_13SM90_TMA_LOADES25_EEES23_vS24_EENS_8epilogue10collective18CollectiveEpilogueINS28_23Sm100TmaWarpSpecializedILi4ELi2ELi32ELb1ELb0EEEJSG_NS5_IJNSL_ISF_SB_EENSL_ISM_SB_EEEEENS_10bfloat16_tESK_S2G_SK_NS28_6fusion15FusionCallbacksIS2C_NS2H_17LinearCombinationIS2G_fS2G_fLNS_15FloatRoundStyleE2EEESG_S2F_JEEENS4_5SM1004TMEM4LOAD26SM100_TMEM_LOAD_32dp32b32xES25_NS1J_IS1L_NS1M_ILi16EEENSL_INS5_IJSC_SM_EEENS5_IJSM_SB_EEEEEEENS4_39AutoVectorizingCopyWithAssumedAlignmentILi128EEENS4_14SM90_TMA_STOREES2V_S2X_S2X_EEEvvEEEEvNT_6ParamsE)
	.align		4
        /*000c*/ 	.word	index@(__assertfail)
	.align		4
        /*0010*/ 	.word	0x00000000
	.align		4
        /*0014*/ 	.word	0xfffffffe
	.align		4
        /*0018*/ 	.word	0x00000000
	.align		4
        /*001c*/ 	.word	0xfffffffd
	.align		4
        /*0020*/ 	.word	0x00000000
	.align		4
        /*0024*/ 	.word	0xfffffffc


//--------------------- .nv.constant4             --------------------------
	.section	.nv.constant4,"a",@progbits
	.align	8
	.align		8
.nv.constant4:
        /*0000*/ 	.dword	__assertfail
	.align		8
        /*0008*/ 	.dword	__unnamed_1
	.align		8
        /*0010*/ 	.dword	__unnamed_2
	.align		8
        /*0018*/ 	.dword	_ZN40_INTERNAL_a555c801_4_k_cu_75c085bd_265814cuda3std3__45__cpo5beginE
	.align		8
        /*0020*/ 	.dword	_ZN40_INTERNAL_a555c801_4_k_cu_75c085bd_265814cuda3std3__45__cpo3endE
	.align		8
        /*0028*/ 	.dword	_ZN40_INTERNAL_a555c801_4_k_cu_75c085bd_265814cuda3std3__45__cpo6cbeginE
	.align		8
        /*0030*/ 	.dword	_ZN40_INTERNAL_a555c801_4_k_cu_75c085bd_265814cuda3std3__45__cpo4cendE
	.align		8
        /*0038*/ 	.dword	_ZN40_INTERNAL_a555c801_4_k_cu_75c085bd_265814cuda3std3__442_GLOBAL__N__a555c801_4_k_cu_75c085bd_265816ignoreE
	.align		8
        /*0040*/ 	.dword	_ZN40_INTERNAL_a555c801_4_k_cu_75c085bd_265814cuda3std3__419piecewise_constructE
	.align		8
        /*0048*/ 	.dword	_ZN40_INTERNAL_a555c801_4_k_cu_75c085bd_265814cuda3std3__48in_placeE
	.align		8
        /*0050*/ 	.dword	_ZN40_INTERNAL_a555c801_4_k_cu_75c085bd_265814cuda3std6ranges3__45__cpo4swapE
	.align		8
        /*0058*/ 	.dword	_ZN40_INTERNAL_a555c801_4_k_cu_75c085bd_265814cuda3std6ranges3__45__cpo9iter_moveE
	.align		8
        /*0060*/ 	.dword	_ZN40_INTERNAL_a555c801_4_k_cu_75c085bd_265814cute7productE
	.align		8
        /*0068*/ 	.dword	_ZN40_INTERNAL_a555c801_4_k_cu_75c085bd_265814cute1_E
	.align		8
        /*0070*/ 	.dword	$str$25
	.align		8
        /*0078*/ 	.dword	$str$26
	.align		8
        /*0080*/ 	.dword	$str$29
	.align		8
        /*0088*/ 	.dword	$str$30


//--------------------- .text._ZN7cutlass13device_kernelINS_4gemm6kernel13GemmUniversalIN4cute5tupleIJiiiiEEENS1_10collective13CollectiveMmaINS1_46MainloopSm100TmaUmmaWarpSpecializedBlockScaledILi11ELi2ELi2ENS5_IJNS4_1CILi1EEENSA_ILi8EEESB_EEEEENS5_IJNSA_ILi128EEESF_SF_EEENS5_IJNS_12float_e2m1_tENS_13float_ue8m0_tEEEENS5_IJNS5_IJlSB_lEEENS4_6LayoutINS5_IJNS5_IJNS5_IJNSA_ILi32EEENSA_ILi4EEEEEEiEEESP_NS5_IJSB_iEEEEEENS5_IJNS5_IJNS5_IJNSA_ILi16EEESN_EEEiEEENS5_IJNS5_IJNSA_ILi0EEESB_EEENSA_ILi512EEEEEENS5_IJSV_iEEEEEEEEEEESJ_S12_NS4_8TiledMMAINS4_8MMA_AtomIJNS4_17SM100_MMA_MXF4_SSISH_SH_fSI_Li128ELi128ELi32ELNS4_4UMMA5MajorE0ELS17_0ELNS16_7ScaleInE0ELS18_0EEEEEENSL_INS5_IJSB_SB_SB_EEENS5_IJSV_SV_SV_EEEEENS5_IJNS4_10UnderscoreES1E_S1E_EEEEENS5_IJNS4_23SM90_TMA_LOAD_MULTICASTES1H_EEENS5_IJNS4_14ComposedLayoutINS4_7SwizzleILi2ELi4ELi3EEENS4_18smem_ptr_flag_bitsILi4EEENSL_INS5_IJSC_SF_EEENS5_IJSF_SB_EEEEEEENSL_INS5_IJNS5_IJNS5_IJSO_SB_EEENS5_IJSM_NSA_ILi2EEEEEEEEESB_NS5_IJS1T_SB_EEEEEENS5_IJNS5_IJNS5_IJST_SX_EEESW_EEESV_NS5_IJS1T_SX_EEEEEEEEEEEvNS4_8identityENS5_IJNS4_13SM90_TMA_LOADES25_EEES23_vS24_EENS_8epilogue10collective18CollectiveEpilogueINS28_23Sm100TmaWarpSpecializedILi4ELi2ELi32ELb1ELb0EEEJSG_NS5_IJNSL_ISF_SB_EENSL_ISM_SB_EEEEENS_10bfloat16_tESK_S2G_SK_NS28_6fusion15FusionCallbacksIS2C_NS2H_17LinearCombinationIS2G_fS2G_fLNS_15FloatRoundStyleE2EEESG_S2F_JEEENS4_5SM1004TMEM4LOAD26SM100_TMEM_LOAD_32dp32b32xES25_NS1J_IS1L_NS1M_ILi16EEENSL_INS5_IJSC_SM_EEENS5_IJSM_SB_EEEEEEENS4_39AutoVectorizingCopyWithAssumedAlignmentILi128EEENS4_14SM90_TMA_STOREES2V_S2X_S2X_EEEvvEEEEvNT_6ParamsE --------------------------
	.section	.text._ZN7cutlass13device_kernelINS_4gemm6kernel13GemmUniversalIN4cute5tupleIJiiiiEEENS1_10collective13CollectiveMmaINS1_46MainloopSm100TmaUmmaWarpSpecializedBlockScaledILi11ELi2ELi2ENS5_IJNS4_1CILi1EEENSA_ILi8EEESB_EEEEENS5_IJNSA_ILi128EEESF_SF_EEENS5_IJNS_12float_e2m1_tENS_13float_ue8m0_tEEEENS5_IJNS5_IJlSB_lEEENS4_6LayoutINS5_IJNS5_IJNS5_IJNSA_ILi32EEENSA_ILi4EEEEEEiEEESP_NS5_IJSB_iEEEEEENS5_IJNS5_IJNS5_IJNSA_ILi16EEESN_EEEiEEENS5_IJNS5_IJNSA_ILi0EEESB_EEENSA_ILi512EEEEEENS5_IJSV_iEEEEEEEEEEESJ_S12_NS4_8TiledMMAINS4_8MMA_AtomIJNS4_17SM100_MMA_MXF4_SSISH_SH_fSI_Li128ELi128ELi32ELNS4_4UMMA5MajorE0ELS17_0ELNS16_7ScaleInE0ELS18_0EEEEEENSL_INS5_IJSB_SB_SB_EEENS5_IJSV_SV_SV_EEEEENS5_IJNS4_10UnderscoreES1E_S1E_EEEEENS5_IJNS4_23SM90_TMA_LOAD_MULTICASTES1H_EEENS5_IJNS4_14ComposedLayoutINS4_7SwizzleILi2ELi4ELi3EEENS4_18smem_ptr_flag_bitsILi4EEENSL_INS5_IJSC_SF_EEENS5_IJSF_SB_EEEEEEENSL_INS5_IJNS5_IJNS5_IJSO_SB_EEENS5_IJSM_NSA_ILi2EEEEEEEEESB_NS5_IJS1T_SB_EEEEEENS5_IJNS5_IJNS5_IJST_SX_EEESW_EEESV_NS5_IJS1T_SX_EEEEEEEEEEEvNS4_8identityENS5_IJNS4_13SM90_TMA_LOADES25_EEES23_vS24_EENS_8epilogue10collective18CollectiveEpilogueINS28_23Sm100TmaWarpSpecializedILi4ELi2ELi32ELb1ELb0EEEJSG_NS5_IJNSL_ISF_SB_EENSL_ISM_SB_EEEEENS_10bfloat16_tESK_S2G_SK_NS28_6fusion15FusionCallbacksIS2C_NS2H_17LinearCombinationIS2G_fS2G_fLNS_15FloatRoundStyleE2EEESG_S2F_JEEENS4_5SM1004TMEM4LOAD26SM100_TMEM_LOAD_32dp32b32xES25_NS1J_IS1L_NS1M_ILi16EEENSL_INS5_IJSC_SM_EEENS5_IJSM_SB_EEEEEEENS4_39AutoVectorizingCopyWithAssumedAlignmentILi128EEENS4_14SM90_TMA_STOREES2V_S2X_S2X_EEEvvEEEEvNT_6ParamsE,"ax",@progbits
	.align	128
.text._ZN7cutlass13device_kernelINS_4gemm6kernel13GemmUniversalIN4cute5tupleIJiiiiEEENS1_10collective13CollectiveMmaINS1_46MainloopSm100TmaUmmaWarpSpecializedBlockScaledILi11ELi2ELi2ENS5_IJNS4_1CILi1EEENSA_ILi8EEESB_EEEEENS5_IJNSA_ILi128EEESF_SF_EEENS5_IJNS_12float_e2m1_tENS_13float_ue8m0_tEEEENS5_IJNS5_IJlSB_lEEENS4_6LayoutINS5_IJNS5_IJNS5_IJNSA_ILi32EEENSA_ILi4EEEEEEiEEESP_NS5_IJSB_iEEEEEENS5_IJNS5_IJNS5_IJNSA_ILi16EEESN_EEEiEEENS5_IJNS5_IJNSA_ILi0EEESB_EEENSA_ILi512EEEEEENS5_IJSV_iEEEEEEEEEEESJ_S12_NS4_8TiledMMAINS4_8MMA_AtomIJNS4_17SM100_MMA_MXF4_SSISH_SH_fSI_Li128ELi128ELi32ELNS4_4UMMA5MajorE0ELS17_0ELNS16_7ScaleInE0ELS18_0EEEEEENSL_INS5_IJSB_SB_SB_EEENS5_IJSV_SV_SV_EEEEENS5_IJNS4_10UnderscoreES1E_S1E_EEEEENS5_IJNS4_23SM90_TMA_LOAD_MULTICASTES1H_EEENS5_IJNS4_14ComposedLayoutINS4_7SwizzleILi2ELi4ELi3EEENS4_18smem_ptr_flag_bitsILi4EEENSL_INS5_IJSC_SF_EEENS5_IJSF_SB_EEEEEEENSL_INS5_IJNS5_IJNS5_IJSO_SB_EEENS5_IJSM_NSA_ILi2EEEEEEEEESB_NS5_IJS1T_SB_EEEEEENS5_IJNS5_IJNS5_IJST_SX_EEESW_EEESV_NS5_IJS1T_SX_EEEEEEEEEEEvNS4_8identityENS5_IJNS4_13SM90_TMA_LOADES25_EEES23_vS24_EENS_8epilogue10collective18CollectiveEpilogueINS28_23Sm100TmaWarpSpecializedILi4ELi2ELi32ELb1ELb0EEEJSG_NS5_IJNSL_ISF_SB_EENSL_ISM_SB_EEEEENS_10bfloat16_tESK_S2G_SK_NS28_6fusion15FusionCallbacksIS2C_NS2H_17LinearCombinationIS2G_fS2G_fLNS_15FloatRoundStyleE2EEESG_S2F_JEEENS4_5SM1004TMEM4LOAD26SM100_TMEM_LOAD_32dp32b32xES25_NS1J_IS1L_NS1M_ILi16EEENSL_INS5_IJSC_SM_EEENS5_IJSM_SB_EEEEEEENS4_39AutoVectorizingCopyWithAssumedAlignmentILi128EEENS4_14SM90_TMA_STOREES2V_S2X_S2X_EEEvvEEEEvNT_6ParamsE:
        .type           _ZN7cutlass13device_kernelINS_4gemm6kernel13GemmUniversalIN4cute5tupleIJiiiiEEENS1_10collective13CollectiveMmaINS1_46MainloopSm100TmaUmmaWarpSpecializedBlockScaledILi11ELi2ELi2ENS5_IJNS4_1CILi1EEENSA_ILi8EEESB_EEEEENS5_IJNSA_ILi128EEESF_SF_EEENS5_IJNS_12float_e2m1_tENS_13float_ue8m0_tEEEENS5_IJNS5_IJlSB_lEEENS4_6LayoutINS5_IJNS5_IJNS5_IJNSA_ILi32EEENSA_ILi4EEEEEEiEEESP_NS5_IJSB_iEEEEEENS5_IJNS5_IJNS5_IJNSA_ILi16EEESN_EEEiEEENS5_IJNS5_IJNSA_ILi0EEESB_EEENSA_ILi512EEEEEENS5_IJSV_iEEEEEEEEEEESJ_S12_NS4_8TiledMMAINS4_8MMA_AtomIJNS4_17SM100_MMA_MXF4_SSISH_SH_fSI_Li128ELi128ELi32ELNS4_4UMMA5MajorE0ELS17_0ELNS16_7ScaleInE0ELS18_0EEEEEENSL_INS5_IJSB_SB_SB_EEENS5_IJSV_SV_SV_EEEEENS5_IJNS4_10UnderscoreES1E_S1E_EEEEENS5_IJNS4_23SM90_TMA_LOAD_MULTICASTES1H_EEENS5_IJNS4_14ComposedLayoutINS4_7SwizzleILi2ELi4ELi3EEENS4_18smem_ptr_flag_bitsILi4EEENSL_INS5_IJSC_SF_EEENS5_IJSF_SB_EEEEEEENSL_INS5_IJNS5_IJNS5_IJSO_SB_EEENS5_IJSM_NSA_ILi2EEEEEEEEESB_NS5_IJS1T_SB_EEEEEENS5_IJNS5_IJNS5_IJST_SX_EEESW_EEESV_NS5_IJS1T_SX_EEEEEEEEEEEvNS4_8identityENS5_IJNS4_13SM90_TMA_LOADES25_EEES23_vS24_EENS_8epilogue10collective18CollectiveEpilogueINS28_23Sm100TmaWarpSpecializedILi4ELi2ELi32ELb1ELb0EEEJSG_NS5_IJNSL_ISF_SB_EENSL_ISM_SB_EEEEENS_10bfloat16_tESK_S2G_SK_NS28_6fusion15FusionCallbacksIS2C_NS2H_17LinearCombinationIS2G_fS2G_fLNS_15FloatRoundStyleE2EEESG_S2F_JEEENS4_5SM1004TMEM4LOAD26SM100_TMEM_LOAD_32dp32b32xES25_NS1J_IS1L_NS1M_ILi16EEENSL_INS5_IJSC_SM_EEENS5_IJSM_SB_EEEEEEENS4_39AutoVectorizingCopyWithAssumedAlignmentILi128EEENS4_14SM90_TMA_STOREES2V_S2X_S2X_EEEvvEEEEvNT_6ParamsE,@function
        .size           _ZN7cutlass13device_kernelINS_4gemm6kernel13GemmUniversalIN4cute5tupleIJiiiiEEENS1_10collective13CollectiveMmaINS1_46MainloopSm100TmaUmmaWarpSpecializedBlockScaledILi11ELi2ELi2ENS5_IJNS4_1CILi1EEENSA_ILi8EEESB_EEEEENS5_IJNSA_ILi128EEESF_SF_EEENS5_IJNS_12float_e2m1_tENS_13float_ue8m0_tEEEENS5_IJNS5_IJlSB_lEEENS4_6LayoutINS5_IJNS5_IJNS5_IJNSA_ILi32EEENSA_ILi4EEEEEEiEEESP_NS5_IJSB_iEEEEEENS5_IJNS5_IJNS5_IJNSA_ILi16EEESN_EEEiEEENS5_IJNS5_IJNSA_ILi0EEESB_EEENSA_ILi512EEEEEENS5_IJSV_iEEEEEEEEEEESJ_S12_NS4_8TiledMMAINS4_8MMA_AtomIJNS4_17SM100_MMA_MXF4_SSISH_SH_fSI_Li128ELi128ELi32ELNS4_4UMMA5MajorE0ELS17_0ELNS16_7ScaleInE0ELS18_0EEEEEENSL_INS5_IJSB_SB_SB_EEENS5_IJSV_SV_SV_EEEEENS5_IJNS4_10UnderscoreES1E_S1E_EEEEENS5_IJNS4_23SM90_TMA_LOAD_MULTICASTES1H_EEENS5_IJNS4_14ComposedLayoutINS4_7SwizzleILi2ELi4ELi3EEENS4_18smem_ptr_flag_bitsILi4EEENSL_INS5_IJSC_SF_EEENS5_IJSF_SB_EEEEEEENSL_INS5_IJNS5_IJNS5_IJSO_SB_EEENS5_IJSM_NSA_ILi2EEEEEEEEESB_NS5_IJS1T_SB_EEEEEENS5_IJNS5_IJNS5_IJST_SX_EEESW_EEESV_NS5_IJS1T_SX_EEEEEEEEEEEvNS4_8identityENS5_IJNS4_13SM90_TMA_LOADES25_EEES23_vS24_EENS_8epilogue10collective18CollectiveEpilogueINS28_23Sm100TmaWarpSpecializedILi4ELi2ELi32ELb1ELb0EEEJSG_NS5_IJNSL_ISF_SB_EENSL_ISM_SB_EEEEENS_10bfloat16_tESK_S2G_SK_NS28_6fusion15FusionCallbacksIS2C_NS2H_17LinearCombinationIS2G_fS2G_fLNS_15FloatRoundStyleE2EEESG_S2F_JEEENS4_5SM1004TMEM4LOAD26SM100_TMEM_LOAD_32dp32b32xES25_NS1J_IS1L_NS1M_ILi16EEENSL_INS5_IJSC_SM_EEENS5_IJSM_SB_EEEEEEENS4_39AutoVectorizingCopyWithAssumedAlignmentILi128EEENS4_14SM90_TMA_STOREES2V_S2X_S2X_EEEvvEEEEvNT_6ParamsE,(.L_x_203 - _ZN7cutlass13device_kernelINS_4gemm6kernel13GemmUniversalIN4cute5tupleIJiiiiEEENS1_10collective13CollectiveMmaINS1_46MainloopSm100TmaUmmaWarpSpecializedBlockScaledILi11ELi2ELi2ENS5_IJNS4_1CILi1EEENSA_ILi8EEESB_EEEEENS5_IJNSA_ILi128EEESF_SF_EEENS5_IJNS_12float_e2m1_tENS_13float_ue8m0_tEEEENS5_IJNS5_IJlSB_lEEENS4_6LayoutINS5_IJNS5_IJNS5_IJNSA_ILi32EEENSA_ILi4EEEEEEiEEESP_NS5_IJSB_iEEEEEENS5_IJNS5_IJNS5_IJNSA_ILi16EEESN_EEEiEEENS5_IJNS5_IJNSA_ILi0EEESB_EEENSA_ILi512EEEEEENS5_IJSV_iEEEEEEEEEEESJ_S12_NS4_8TiledMMAINS4_8MMA_AtomIJNS4_17SM100_MMA_MXF4_SSISH_SH_fSI_Li128ELi128ELi32ELNS4_4UMMA5MajorE0ELS17_0ELNS16_7ScaleInE0ELS18_0EEEEEENSL_INS5_IJSB_SB_SB_EEENS5_IJSV_SV_SV_EEEEENS5_IJNS4_10UnderscoreES1E_S1E_EEEEENS5_IJNS4_23SM90_TMA_LOAD_MULTICASTES1H_EEENS5_IJNS4_14ComposedLayoutINS4_7SwizzleILi2ELi4ELi3EEENS4_18smem_ptr_flag_bitsILi4EEENSL_INS5_IJSC_SF_EEENS5_IJSF_SB_EEEEEEENSL_INS5_IJNS5_IJNS5_IJSO_SB_EEENS5_IJSM_NSA_ILi2EEEEEEEEESB_NS5_IJS1T_SB_EEEEEENS5_IJNS5_IJNS5_IJST_SX_EEESW_EEESV_NS5_IJS1T_SX_EEEEEEEEEEEvNS4_8identityENS5_IJNS4_13SM90_TMA_LOADES25_EEES23_vS24_EENS_8epilogue10collective18CollectiveEpilogueINS28_23Sm100TmaWarpSpecializedILi4ELi2ELi32ELb1ELb0EEEJSG_NS5_IJNSL_ISF_SB_EENSL_ISM_SB_EEEEENS_10bfloat16_tESK_S2G_SK_NS28_6fusion15FusionCallbacksIS2C_NS2H_17LinearCombinationIS2G_fS2G_fLNS_15FloatRoundStyleE2EEESG_S2F_JEEENS4_5SM1004TMEM4LOAD26SM100_TMEM_LOAD_32dp32b32xES25_NS1J_IS1L_NS1M_ILi16EEENSL_INS5_IJSC_SM_EEENS5_IJSM_SB_EEEEEEENS4_39AutoVectorizingCopyWithAssumedAlignmentILi128EEENS4_14SM90_TMA_STOREES2V_S2X_S2X_EEEvvEEEEvNT_6ParamsE)
        .other          _ZN7cutlass13device_kernelINS_4gemm6kernel13GemmUniversalIN4cute5tupleIJiiiiEEENS1_10collective13CollectiveMmaINS1_46MainloopSm100TmaUmmaWarpSpecializedBlockScaledILi11ELi2ELi2ENS5_IJNS4_1CILi1EEENSA_ILi8EEESB_EEEEENS5_IJNSA_ILi128EEESF_SF_EEENS5_IJNS_12float_e2m1_tENS_13float_ue8m0_tEEEENS5_IJNS5_IJlSB_lEEENS4_6LayoutINS5_IJNS5_IJNS5_IJNSA_ILi32EEENSA_ILi4EEEEEEiEEESP_NS5_IJSB_iEEEEEENS5_IJNS5_IJNS5_IJNSA_ILi16EEESN_EEEiEEENS5_IJNS5_IJNSA_ILi0EEESB_EEENSA_ILi512EEEEEENS5_IJSV_iEEEEEEEEEEESJ_S12_NS4_8TiledMMAINS4_8MMA_AtomIJNS4_17SM100_MMA_MXF4_SSISH_SH_fSI_Li128ELi128ELi32ELNS4_4UMMA5MajorE0ELS17_0ELNS16_7ScaleInE0ELS18_0EEEEEENSL_INS5_IJSB_SB_SB_EEENS5_IJSV_SV_SV_EEEEENS5_IJNS4_10UnderscoreES1E_S1E_EEEEENS5_IJNS4_23SM90_TMA_LOAD_MULTICASTES1H_EEENS5_IJNS4_14ComposedLayoutINS4_7SwizzleILi2ELi4ELi3EEENS4_18smem_ptr_flag_bitsILi4EEENSL_INS5_IJSC_SF_EEENS5_IJSF_SB_EEEEEEENSL_INS5_IJNS5_IJNS5_IJSO_SB_EEENS5_IJSM_NSA_ILi2EEEEEEEEESB_NS5_IJS1T_SB_EEEEEENS5_IJNS5_IJNS5_IJST_SX_EEESW_EEESV_NS5_IJS1T_SX_EEEEEEEEEEEvNS4_8identityENS5_IJNS4_13SM90_TMA_LOADES25_EEES23_vS24_EENS_8epilogue10collective18CollectiveEpilogueINS28_23Sm100TmaWarpSpecializedILi4ELi2ELi32ELb1ELb0EEEJSG_NS5_IJNSL_ISF_SB_EENSL_ISM_SB_EEEEENS_10bfloat16_tESK_S2G_SK_NS28_6fusion15FusionCallbacksIS2C_NS2H_17LinearCombinationIS2G_fS2G_fLNS_15FloatRoundStyleE2EEESG_S2F_JEEENS4_5SM1004TMEM4LOAD26SM100_TMEM_LOAD_32dp32b32xES25_NS1J_IS1L_NS1M_ILi16EEENSL_INS5_IJSC_SM_EEENS5_IJSM_SB_EEEEEEENS4_39AutoVectorizingCopyWithAssumedAlignmentILi128EEENS4_14SM90_TMA_STOREES2V_S2X_S2X_EEEvvEEEEvNT_6ParamsE,@"STO_CUDA_ENTRY STV_DEFAULT"
_ZN7cutlass13device_kernelINS_4gemm6kernel13GemmUniversalIN4cute5tupleIJiiiiEEENS1_10collective13CollectiveMmaINS1_46MainloopSm100TmaUmmaWarpSpecializedBlockScaledILi11ELi2ELi2ENS5_IJNS4_1CILi1EEENSA_ILi8EEESB_EEEEENS5_IJNSA_ILi128EEESF_SF_EEENS5_IJNS_12float_e2m1_tENS_13float_ue8m0_tEEEENS5_IJNS5_IJlSB_lEEENS4_6LayoutINS5_IJNS5_IJNS5_IJNSA_ILi32EEENSA_ILi4EEEEEEiEEESP_NS5_IJSB_iEEEEEENS5_IJNS5_IJNS5_IJNSA_ILi16EEESN_EEEiEEENS5_IJNS5_IJNSA_ILi0EEESB_EEENSA_ILi512EEEEEENS5_IJSV_iEEEEEEEEEEESJ_S12_NS4_8TiledMMAINS4_8MMA_AtomIJNS4_17SM100_MMA_MXF4_SSISH_SH_fSI_Li128ELi128ELi32ELNS4_4UMMA5MajorE0ELS17_0ELNS16_7ScaleInE0ELS18_0EEEEEENSL_INS5_IJSB_SB_SB_EEENS5_IJSV_SV_SV_EEEEENS5_IJNS4_10UnderscoreES1E_S1E_EEEEENS5_IJNS4_23SM90_TMA_LOAD_MULTICASTES1H_EEENS5_IJNS4_14ComposedLayoutINS4_7SwizzleILi2ELi4ELi3EEENS4_18smem_ptr_flag_bitsILi4EEENSL_INS5_IJSC_SF_EEENS5_IJSF_SB_EEEEEEENSL_INS5_IJNS5_IJNS5_IJSO_SB_EEENS5_IJSM_NSA_ILi2EEEEEEEEESB_NS5_IJS1T_SB_EEEEEENS5_IJNS5_IJNS5_IJST_SX_EEESW_EEESV_NS5_IJS1T_SX_EEEEEEEEEEEvNS4_8identityENS5_IJNS4_13SM90_TMA_LOADES25_EEES23_vS24_EENS_8epilogue10collective18CollectiveEpilogueINS28_23Sm100TmaWarpSpecializedILi4ELi2ELi32ELb1ELb0EEEJSG_NS5_IJNSL_ISF_SB_EENSL_ISM_SB_EEEEENS_10bfloat16_tESK_S2G_SK_NS28_6fusion15FusionCallbacksIS2C_NS2H_17LinearCombinationIS2G_fS2G_fLNS_15FloatRoundStyleE2EEESG_S2F_JEEENS4_5SM1004TMEM4LOAD26SM100_TMEM_LOAD_32dp32b32xES25_NS1J_IS1L_NS1M_ILi16EEENSL_INS5_IJSC_SM_EEENS5_IJSM_SB_EEEEEEENS4_39AutoVectorizingCopyWithAssumedAlignmentILi128EEENS4_14SM90_TMA_STOREES2V_S2X_S2X_EEEvvEEEEvNT_6ParamsE:
[----:B------:R-:W1:Y:S01]  /*0000*/  LDC R1, c[0x0][0x37c] ;  /* 0x0000df00ff017b82 */ /* 0x000e620000000800 */
[----:B------:R-:W2:Y:S01]  /*0010*/  S2R R101, SR_TID.X ;  /* 0x0000000000657919 */ /* 0x000ea20000002100 */
[----:B------:R-:W3:Y:S01]  /*0020*/  LDCU.64 UR4, c[0x0][0xc90] ;  /* 0x00019200ff0477ac */ /* 0x000ee20008000a00 */
[----:B------:R-:W-:Y:S02]  /*0030*/  PRMT R88, RZ, 0x7610, R88 ;  /* 0x00007610ff587816 */ /* 0x000fe40000000058 */
[----:B------:R-:W-:Y:S01]  /*0040*/  ELECT P5, URZ, PT ;  /* 0x0000000000ff782f */ /* 0x000fe200038a0000 */
[----:B------:R-:W4:Y:S01]  /*0050*/  LDCU.64 UR46, c[0x0][0x358] ;  /* 0x00006b00ff2e77ac */ /* 0x000f220008000a00 */
[----:B---3--:R-:W-:-:S04]  /*0060*/  UISETP.NE.U32.AND UP0, UPT, UR4, URZ, UPT ;  /* 0x000000ff0400728c */ /* 0x008fc8000bf05070 */
[----:B------:R-:W-:Y:S01]  /*0070*/  UISETP.NE.AND.EX UP0, UPT, UR5, URZ, UPT, UP0 ;  /* 0x000000ff0500728c */ /* 0x000fe2000bf05300 */
[----:B--2---:R-:W-:-:S05]  /*0080*/  SHF.R.U32.HI R92, RZ, 0x5, R101 ;  /* 0x00000005ff5c7819 */ /* 0x004fca0000011665 */
[----:B------:R-:W2:Y:S02]  /*0090*/  SHFL.IDX PT, R0, R92, RZ, 0x1f ;  /* 0x00001fff5c007589 */ /* 0x000ea400000e0000 */
[----:B--2---:R-:W-:Y:S01]  /*00a0*/  R2UR UR10, R0 ;  /* 0x00000000000a72ca */ /* 0x004fe200000e0000 */
[----:B-1--4-:R-:W-:-:S14]  /*00b0*/  BRA.U UP0, `(.L_x_0) ;  /* 0x00000001002c7547 */ /* 0x012fdc000b800000 */
[----:B------:R-:W1:Y:S02]  /*00c0*/  LDCU.64 UR6, c[0x0][0xc88] ;  /* 0x00019100ff0677ac */ /* 0x000e640008000a00 */
[----:B-1----:R-:W-:-:S04]  /*00d0*/  UISETP.NE.U32.AND UP0, UPT, UR6, URZ, UPT ;  /* 0x000000ff0600728c */ /* 0x002fc8000bf05070 */
[----:B------:R-:W-:-:S09]  /*00e0*/  UISETP.NE.AND.EX UP0, UPT, UR7, URZ, UPT, UP0 ;  /* 0x000000ff0700728c */ /* 0x000fd2000bf05300 */
[----:B------:R-:W-:Y:S05]  /*00f0*/  BRA.U !UP0, `(.L_x_1) ;  /* 0x0000000108107547 */ /* 0x000fea000b800000 */
[----:B------:R-:W1:Y:S02]  /*0100*/  LDC.64 R2, c[0x0][0xc88] ;  /* 0x00032200ff027b82 */ /* 0x000e640000000a00 */
[----:B-1----:R1:W5:Y:S01]  /*0110*/  LDG.E R49, desc[UR46][R2.64] ;  /* 0x0000002e02317981 */ /* 0x002362000c1e1900 */
[----:B------:R-:W-:Y:S01]  /*0120*/  HFMA2 R88, -RZ, RZ, 0, 5.9604644775390625e-08 ;  /* 0x00000001ff587431 */ /* 0x000fe200000001ff */
[----:B------:R-:W-:Y:S05]  /*0130*/  BRA `(.L_x_0) ;  /* 0x00000000000c7947 */ /* 0x000fea0003800000 */
.L_x_1:
[----:B------:R-:W1:Y:S01]  /*0140*/  LDCU UR6, c[0x0][0xc80] ;  /* 0x00019000ff0677ac */ /* 0x000e620008000800 */
[----:B------:R-:W-:Y:S01]  /*0150*/  HFMA2 R88, -RZ, RZ, 0, 5.9604644775390625e-08 ;  /* 0x00000001ff587431 */ /* 0x000fe200000001ff */
[----:B-1----:R-:W-:-:S07]  /*0160*/  MOV R49, UR6 ;  /* 0x0000000600317c02 */ /* 0x002fce0008000f00 */
.L_x_0:
[----:B------:R-:W2:Y:S02]  /*0170*/  LDCU.64 UR6, c[0x0][0xcb0] ;  /* 0x00019600ff0677ac */ /* 0x000ea40008000a00 */
[----:B--2---:R-:W-:-:S04]  /*0180*/  UISETP.NE.U32.AND UP0, UPT, UR6, URZ, UPT ;  /* 0x000000ff0600728c */ /* 0x004fc8000bf05070 */
[----:B------:R-:W-:-:S09]  /*0190*/  UISETP.NE.AND.EX UP0, UPT, UR7, URZ, UPT, UP0 ;  /* 0x000000ff0700728c */ /* 0x000fd2000bf05300 */
[----:B------:R-:W-:Y:S05]  /*01a0*/  BRA.U UP0, `(.L_x_2) ;  /* 0x0000000100247547 */ /* 0x000fea000b800000 */
[----:B------:R-:W2:Y:S02]  /*01b0*/  LDCU.64 UR6, c[0x0][0xca8] ;  /* 0x00019500ff0677ac */ /* 0x000ea40008000a00 */
[----:B--2---:R-:W-:-:S04]  /*01c0*/  UISETP.NE.U32.AND UP0, UPT, UR6, URZ, UPT ;  /* 0x000000ff0600728c */ /* 0x004fc8000bf05070 */
[----:B------:R-:W-:-:S09]  /*01d0*/  UISETP.NE.AND.EX UP0, UPT, UR7, URZ, UPT, UP0 ;  /* 0x000000ff0700728c */ /* 0x000fd2000bf05300 */
[----:B------:R-:W-:Y:S05]  /*01e0*/  BRA.U !UP0, `(.L_x_3) ;  /* 0x00000001080c7547 */ /* 0x000fea000b800000 */
[----:B-1----:R-:W1:Y:S02]  /*01f0*/  LDC.64 R2, c[0x0][0xca8] ;  /* 0x00032a00ff027b82 */ /* 0x002e640000000a00 */
[----:B-1----:R2:W5:Y:S01]  /*0200*/  LDG.E R47, desc[UR46][R2.64] ;  /* 0x0000002e022f7981 */ /* 0x002562000c1e1900 */
[----:B------:R-:W-:Y:S05]  /*0210*/  BRA `(.L_x_2) ;  /* 0x0000000000087947 */ /* 0x000fea0003800000 */
.L_x_3:
[----:B------:R-:W2:Y:S02]  /*0220*/  LDCU UR6, c[0x0][0xca0] ;  /* 0x00019400ff0677ac */ /* 0x000ea40008000800 */
[----:B--2---:R-:W-:Y:S02]  /*0230*/  MOV R47, UR6 ;  /* 0x00000006002f7c02 */ /* 0x004fe40008000f00 */
.L_x_2:
[----:B------:R-:W-:Y:S01]  /*0240*/  IMAD.U32 R0, RZ, RZ, UR10 ;  /* 0x0000000aff007e24 */ /* 0x000fe2000f8e00ff */
[----:B------:R-:W-:Y:S04]  /*0250*/  BSSY.RECONVERGENT B0, `(.L_x_4) ;  /* 0x0000012000007945 */ /* 0x000fe80003800200 */
[C---:B------:R-:W-:Y:S02]  /*0260*/  ISETP.NE.OR P1, PT, R0.reuse, 0x1, !P5 ;  /* 0x000000010000780c */ /* 0x040fe40006f25670 */
[----:B------:R-:W-:-:S11]  /*0270*/  ISETP.NE.OR P0, PT, R0, 0x3, !P5 ;  /* 0x000000030000780c */ /* 0x000fd60006f05670 */
[----:B------:R-:W-:Y:S05]  /*0280*/  @P1 BRA `(.L_x_5) ;  /* 0x0000000000381947 */ /* 0x000fea0003800000 */
[----:B------:R-:W3:Y:S02]  /*0290*/  LDCU.64 UR6, c[0x0][0x348] ;  /* 0x00006900ff0677ac */ /* 0x000ee40008000a00 */
[----:B---3--:R-:W-:Y:S02]  /*02a0*/  UIADD3 UR14, UP3, UPT, UR6, 0x80, URZ ;  /* 0x00000080060e7890 */ /* 0x008fe4000ff7e0ff */
[----:B------:R-:W-:Y:S02]  /*02b0*/  UIADD3 UR12, UP2, UPT, UR6, 0x180, URZ ;  /* 0x00000180060c7890 */ /* 0x000fe4000ff5e0ff */
[----:B------:R-:W-:Y:S02]  /*02c0*/  UIADD3 UR8, UP1, UPT, UR6, 0x280, URZ ;  /* 0x0000028006087890 */ /* 0x000fe4000ff3e0ff */
[----:B------:R-:W-:Y:S02]  /*02d0*/  UIADD3 UR6, UP0, UPT, UR6, 0x380, URZ ;  /* 0x0000038006067890 */ /* 0x000fe4000ff1e0ff */
[----:B------:R-:W-:-:S02]  /*02e0*/  UIADD3.X UR15, UPT, UPT, URZ, UR7, URZ, UP3, !UPT ;  /* 0x00000007ff0f7290 */ /* 0x000fc40009ffe4ff */
[----:B------:R-:W-:Y:S02]  /*02f0*/  UIADD3.X UR13, UPT, UPT, URZ, UR7, URZ, UP2, !UPT ;  /* 0x00000007ff0d7290 */ /* 0x000fe400097fe4ff */
[----:B------:R-:W-:Y:S02]  /*0300*/  UIADD3.X UR9, UPT, UPT, URZ, UR7, URZ, UP1, !UPT ;  /* 0x00000007ff097290 */ /* 0x000fe40008ffe4ff */
[----:B------:R-:W-:-:S03]  /*0310*/  UIADD3.X UR7, UPT, UPT, URZ, UR7, URZ, UP0, !UPT ;  /* 0x00000007ff077290 */ /* 0x000fc600087fe4ff */
[----:B------:R3:W-:Y:S02]  /*0320*/  UTMACCTL.PF [UR14] ;  /* 0x000000000e0079b9 */ /* 0x0007e40008040000 */
[----:B------:R3:W-:Y:S02]  /*0330*/  UTMACCTL.PF [UR12] ;  /* 0x000000000c0079b9 */ /* 0x0007e40008040000 */
[----:B------:R3:W-:Y:S02]  /*0340*/  UTMACCTL.PF [UR8] ;  /* 0x00000000080079b9 */ /* 0x0007e40008040000 */
[----:B------:R3:W-:Y:S02]  /*0350*/  UTMACCTL.PF [UR6] ;  /* 0x00000000060079b9 */ /* 0x0007e40008040000 */
[----:B---3--:R-:W-:Y:S01]  /*0360*/  NOP ;  /* 0x0000000000007918 */ /* 0x008fe20000000000 */
.L_x_5:
[----:B------:R-:W-:Y:S05]  /*0370*/  BSYNC.RECONVERGENT B0 ;  /* 0x0000000000007941 */ /* 0x000fea0003800200 */
.L_x_4:
[----:B------:R-:W-:Y:S04]  /*0380*/  BSSY.RECONVERGENT B0, `(.L_x_6) ;  /* 0x000000a000007945 */ /* 0x000fe80003800200 */
[----:B------:R-:W-:Y:S05]  /*0390*/  @P0 BRA `(.L_x_7) ;  /* 0x0000000000200947 */ /* 0x000fea0003800000 */
[----:B------:R-:W3:Y:S02]  /*03a0*/  LDCU.64 UR6, c[0x0][0x348] ;  /* 0x00006900ff0677ac */ /* 0x000ee40008000a00 */
[----:B---3--:R-:W-:Y:S02]  /*03b0*/  UIADD3 UR8, UP1, UPT, UR6, 0x980, URZ ;  /* 0x0000098006087890 */ /* 0x008fe4000ff3e0ff */
[----:B------:R-:W-:Y:S02]  /*03c0*/  UIADD3 UR6, UP0, UPT, UR6, 0xa80, URZ ;  /* 0x00000a8006067890 */ /* 0x000fe4000ff1e0ff */
[----:B------:R-:W-:Y:S02]  /*03d0*/  UIADD3.X UR9, UPT, UPT, URZ, UR7, URZ, UP1, !UPT ;  /* 0x00000007ff097290 */ /* 0x000fe40008ffe4ff */
[----:B------:R-:W-:-:S07]  /*03e0*/  UIADD3.X UR7, UPT, UPT, URZ, UR7, URZ, UP0, !UPT ;  /* 0x00000007ff077290 */ /* 0x000fce00087fe4ff */
[----:B------:R3:W-:Y:S02]  /*03f0*/  UTMACCTL.PF [UR8] ;  /* 0x00000000080079b9 */ /* 0x0007e40008040000 */
[----:B------:R3:W-:Y:S02]  /*0400*/  UTMACCTL.PF [UR6] ;  /* 0x00000000060079b9 */ /* 0x0007e40008040000 */
[----:B---3--:R-:W-:Y:S01]  /*0410*/  NOP ;  /* 0x0000000000007918 */ /* 0x008fe20000000000 */
.L_x_7:
[----:B------:R-:W-:Y:S05]  /*0420*/  BSYNC.RECONVERGENT B0 ;  /* 0x0000000000007941 */ /* 0x000fea0003800200 */
.L_x_6:
[----:B------:R-:W3:Y:S01]  /*0430*/  LDCU.64 UR6, c[0x0][0xc88] ;  /* 0x00019100ff0677ac */ /* 0x000ee20008000a00 */
[----:B------:R-:W-:Y:S02]  /*0440*/  UISETP.EQ.U32.AND UP1, UPT, UR4, URZ, UPT ;  /* 0x000000ff0400728c */ /* 0x000fe4000bf22070 */
[----:B------:R-:W-:Y:S02]  /*0450*/  UPLOP3.LUT UP5, UPT, UPT, UPT, UPT, 0x80, 0x8 ;  /* 0x000000000008789c */ /* 0x000fe40003faf070 */
[----:B---3--:R-:W-:-:S04]  /*0460*/  UISETP.NE.U32.AND UP0, UPT, UR6, URZ, UPT ;  /* 0x000000ff0600728c */ /* 0x008fc8000bf05070 */
[----:B------:R-:W-:-:S04]  /*0470*/  UISETP.NE.AND.EX UP0, UPT, UR7, URZ, UPT, UP0 ;  /* 0x000000ff0700728c */ /* 0x000fc8000bf05300 */
[----:B------:R-:W-:-:S04]  /*0480*/  UISETP.EQ.OR.EX UP2, UPT, UR5, URZ, !UP0, UP1 ;  /* 0x000000ff0500728c */ /* 0x000fc8000c742710 */
[----:B------:R-:W-:-:S05]  /*0490*/  UP2UR UR48, UPR, URZ, 0x4 ;  /* 0x00000004ff307883 */ /* 0x000fca0008000000 */
[----:B------:R-:W-:Y:S07]  /*04a0*/  BRA.U !UP2, `(.L_x_8) ;  /* 0x000000010a207547 */ /* 0x000fee000b800000 */
[----:B------:R-:W-:Y:S01]  /*04b0*/  UISETP.NE.U32.AND UP1, UPT, UR4, URZ, UPT ;  /* 0x000000ff0400728c */ /* 0x000fe2000bf25070 */
[----:B-----5:R-:W-:Y:S01]  /*04c0*/  FSETP.NEU.AND P0, PT, R49, RZ, PT ;  /* 0x000000ff3100720b */ /* 0x020fe20003f0d000 */
[----:B------:R-:W-:Y:S02]  /*04d0*/  USEL UR4, URZ, 0xffffffff, UP0 ;  /* 0xffffffffff047887 */ /* 0x000fe40008000000 */
[----:B------:R-:W-:-:S10]  /*04e0*/  UISETP.NE.AND.EX UP1, UPT, UR5, URZ, UPT, UP1 ;  /* 0x000000ff0500728c */ /* 0x000fd4000bf25310 */
[----:B------:R-:W-:Y:S01]  /*04f0*/  VOTEU.ANY UP0, P0 ;  /* 0x0000000000ff7886 */ /* 0x000fe20000000100 */
[----:B------:R-:W-:-:S04]  /*0500*/  @!UP1 USEL UR4, URZ, 0xffffffff, UP0 ;  /* 0xffffffffff049887 */ /* 0x000fc80008000000 */
[----:B------:R-:W-:-:S04]  /*0510*/  ULOP3.LUT UR4, UR4, 0x1, URZ, 0xc0, !UPT ;  /* 0x0000000104047892 */ /* 0x000fc8000f8ec0ff */
[----:B------:R-:W-:-:S11]  /*0520*/  UISETP.NE.U32.AND UP5, UPT, UR4, 0x1, UPT ;  /* 0x000000010400788c */ /* 0x000fd6000bfa5070 */
.L_x_8:
[----:B-12---:R-:W1:Y:S01]  /*0530*/  SHFL.IDX PT, R2, R92, RZ, 0x1f ;  /* 0x00001fff5c027589 */ /* 0x006e6200000e0000 */
[----:B------:R-:W-:-:S04]  /*0540*/  UISETP.NE.AND UP0, UPT, UR10, 0x2, UPT ;  /* 0x000000020a00788c */ /* 0x000fc8000bf05270 */
[----:B------:R-:W-:Y:S01]  /*0550*/  USEL UR21, URZ, 0x1, UP0 ;  /* 0x00000001ff157887 */ /* 0x000fe20008000000 */
[----:B-1----:R-:W-:-:S13]  /*0560*/  ISETP.NE.AND P0, PT, R2, RZ, PT ;  /* 0x000000ff0200720c */ /* 0x002fda0003f05270 */
[----:B------:R-:W-:Y:S05]  /*0570*/  @P0 BRA `(.L_x_9) ;  /* 0x00000000009c0947 */ /* 0x000fea0003800000 */
[----:B------:R-:W-:Y:S01]  /*0580*/  ELECT P0, URZ, PT ;  /* 0x0000000000ff782f */ /* 0x000fe20003800000 */
[----:B------:R-:W-:-:S12]  /*0590*/  BSSY.RECONVERGENT B0, `(.L_x_9) ;  /* 0x0000025000007945 */ /* 0x000fd80003800200 */
[----:B------:R-:W-:Y:S05]  /*05a0*/  @!P0 BRA `(.L_x_10) ;  /* 0x00000000008c8947 */ /* 0x000fea0003800000 */
[----:B------:R-:W1:Y:S01]  /*05b0*/  S2UR UR6, SR_CgaCtaId ;  /* 0x00000000000679c3 */ /* 0x000e620000008800 */
[----:B------:R-:W-:Y:S01]  /*05c0*/  UMOV UR7, 0x400 ;  /* 0x0000040000077882 */ /* 0x000fe20000000000 */
[----:B------:R-:W-:Y:S01]  /*05d0*/  UMOV UR5, 0x1 ;  /* 0x0000000100057882 */ /* 0x000fe20000000000 */
[----:B------:R-:W-:Y:S01]  /*05e0*/  UMOV UR4, 0x8 ;  /* 0x0000000800047882 */ /* 0x000fe20000000000 */
[----:B------:R-:W-:-:S04]  /*05f0*/  UIADD3 UR8, UPT, UPT, -UR5, 0x100000, URZ ;  /* 0x0010000005087890 */ /* 0x000fc8000fffe1ff */
[----:B------:R-:W-:Y:S02]  /*0600*/  USHF.L.U32 UR9, UR8, 0xb, URZ ;  /* 0x0000000b08097899 */ /* 0x000fe400080006ff */
[----:B------:R-:W-:Y:S02]  /*0610*/  USHF.L.U32 UR8, UR8, 0x1, URZ ;  /* 0x0000000108087899 */ /* 0x000fe400080006ff */
[----:B------:R-:W-:-:S04]  /*0620*/  UIADD3 UR4, UPT, UPT, -UR4, 0x100000, URZ ;  /* 0x0010000004047890 */ /* 0x000fc8000fffe1ff */
[----:B------:R-:W-:Y:S02]  /*0630*/  USHF.L.U32 UR5, UR4, 0xb, URZ ;  /* 0x0000000b04057899 */ /* 0x000fe400080006ff */
[----:B------:R-:W-:Y:S02]  /*0640*/  USHF.L.U32 UR4, UR4, 0x1, URZ ;  /* 0x0000000104047899 */ /* 0x000fe400080006ff */
[----:B-1----:R-:W-:Y:S01]  /*0650*/  ULEA UR6, UR6, UR7, 0x18 ;  /* 0x0000000706067291 */ /* 0x002fe2000f8ec0ff */
[----:B------:R-:W1:Y:S11]  /*0660*/  FENCE.VIEW.ASYNC.S ;  /* 0x00000000000073c6 */ /* 0x000e760000000000 */
[----:B-1----:R1:W2:Y:S01]  /*0670*/  SYNCS.EXCH.64 URZ, [UR6], UR8 ;  /* 0x0000000806ff75b2 */ /* 0x0022a20008000100 */
[----:B------:R1:W3:Y:S01]  /*0680*/  SYNCS.EXCH.64 URZ, [UR6+0x58], UR4 ;  /* 0x0000580406ff75b2 */ /* 0x0002e20008000100 */
[----:B------:R1:W4:Y:S01]  /*0690*/  SYNCS.EXCH.64 URZ, [UR6+0x8], UR8 ;  /* 0x0000080806ff75b2 */ /* 0x0003220008000100 */
[----:B------:R1:W1:Y:S01]  /*06a0*/  SYNCS.EXCH.64 URZ, [UR6+0x60], UR4 ;  /* 0x0000600406ff75b2 */ /* 0x0002620008000100 */
        /* <DEDUP_REMOVED lines=18> */
[----:B------:R-:W-:Y:S01]  /*07d0*/  NOP ;  /* 0x0000000000007918 */ /* 0x000fe20000000000 */
.L_x_10:
[----:B-1----:R-:W-:Y:S05]  /*07e0*/  BSYNC.RECONVERGENT B0 ;  /* 0x0000000000007941 */ /* 0x002fea0003800200 */
.L_x_9:
[----:B------:R-:W1:Y:S01]  /*07f0*/  SHFL.IDX PT, R2, R92, RZ, 0x1f ;  /* 0x00001fff5c027589 */ /* 0x000e6200000e0000 */
[----:B------:R-:W-:Y:S01]  /*0800*/  NOP ;  /* 0x0000000000007918 */ /* 0x000fe20000000000 */
[----:B-1----:R-:W-:-:S13]  /*0810*/  ISETP.NE.AND P0, PT, R2, 0x1, PT ;  /* 0x000000010200780c */ /* 0x002fda0003f05270 */
[----:B------:R-:W-:Y:S05]  /*0820*/  @P0 BRA `(.L_x_11) ;  /* 0x0000000000580947 */ /* 0x000fea0003800000 */
        /* <DEDUP_REMOVED lines=9> */
[----:B------:R-:W-:Y:S01]  /*08c0*/  USHF.L.U32 UR4, UR4, 0x1, URZ ;  /* 0x0000000104047899 */ /* 0x000fe200080006ff */
[----:B------:R-:W-:Y:S01]  /*08d0*/  ELECT P0, URZ, PT ;  /* 0x0000000000ff782f */ /* 0x000fe20003800000 */
[----:B-1----:R-:W-:Y:S01]  /*08e0*/  ULEA UR6, UR6, UR7, 0x18 ;  /* 0x0000000706067291 */ /* 0x002fe2000f8ec0ff */
[----:B------:R-:W1:Y:S11]  /*08f0*/  FENCE.VIEW.ASYNC.S ;  /* 0x00000000000073c6 */ /* 0x000e760000000000 */
[----:B-1----:R1:W1:Y:S01]  /*0900*/  SYNCS.EXCH.64 URZ, [UR6+0xb0], UR8 ;  /* 0x0000b00806ff75b2 */ /* 0x0022620008000100 */
        /* <DEDUP_REMOVED lines=8> */
.L_x_11:
[----:B------:R-:W2:Y:S01]  /*0990*/  SHFL.IDX PT, R2, R92, RZ, 0x1f ;  /* 0x00001fff5c027589 */ /* 0x000ea200000e0000 */
[----:B------:R-:W-:Y:S01]  /*09a0*/  NOP ;  /* 0x0000000000007918 */ /* 0x000fe20000000000 */
[----:B--2---:R-:W-:-:S13]  /*09b0*/  ISETP.NE.AND P0, PT, R2, 0x3, PT ;  /* 0x000000030200780c */ /* 0x004fda0003f05270 */
[----:B------:R-:W-:Y:S05]  /*09c0*/  @P0 BRA `(.L_x_12) ;  /* 0x0000000000300947 */ /* 0x000fea0003800000 */
[----:B-1----:R-:W1:Y:S01]  /*09d0*/  S2UR UR5, SR_CgaCtaId ;  /* 0x00000000000579c3 */ /* 0x002e620000008800 */
[----:B------:R-:W-:Y:S01]  /*09e0*/  UMOV UR6, 0x400 ;  /* 0x0000040000067882 */ /* 0x000fe20000000000 */
[----:B------:R-:W-:Y:S01]  /*09f0*/  UMOV UR4, 0x20 ;  /* 0x0000002000047882 */ /* 0x000fe20000000000 */
[----:B------:R-:W-:Y:S01]  /*0a00*/  ELECT P0, URZ, PT ;  /* 0x0000000000ff782f */ /* 0x000fe20003800000 */
[----:B-1----:R-:W-:Y:S02]  /*0a10*/  ULEA UR5, UR5, UR6, 0x18 ;  /* 0x0000000605057291 */ /* 0x002fe4000f8ec0ff */
[----:B------:R-:W-:-:S04]  /*0a20*/  UIADD3 UR6, UPT, UPT, -UR4, 0x100000, URZ ;  /* 0x0010000004067890 */ /* 0x000fc8000fffe1ff */
[----:B------:R-:W-:Y:S02]  /*0a30*/  USHF.L.U32 UR7, UR6, 0xb, URZ ;  /* 0x0000000b06077899 */ /* 0x000fe400080006ff */
[----:B------:R-:W-:Y:S01]  /*0a40*/  USHF.L.U32 UR6, UR6, 0x1, URZ ;  /* 0x0000000106067899 */ /* 0x000fe200080006ff */
[----:B------:R-:W1:Y:S11]  /*0a50*/  FENCE.VIEW.ASYNC.S ;  /* 0x00000000000073c6 */ /* 0x000e760000000000 */
[----:B-1----:R2:W1:Y:S01]  /*0a60*/  SYNCS.EXCH.64 URZ, [UR5+0xf0], UR6 ;  /* 0x0000f00605ff75b2 */ /* 0x0024620008000100 */
[----:B------:R2:W1:Y:S02]  /*0a70*/  SYNCS.EXCH.64 URZ, [UR5+0xf8], UR6 ;  /* 0x0000f80605ff75b2 */ /* 0x0004640008000100 */
[----:B--2---:R-:W-:Y:S01]  /*0a80*/  NOP ;  /* 0x0000000000007918 */ /* 0x004fe20000000000 */
.L_x_12:
[----:B------:R-:W2:Y:S01]  /*0a90*/  SHFL.IDX PT, R2, R92, RZ, 0x1f ;  /* 0x00001fff5c027589 */ /* 0x000ea200000e0000 */
[----:B------:R-:W-:Y:S01]  /*0aa0*/  NOP ;  /* 0x0000000000007918 */ /* 0x000fe20000000000 */
[----:B--2---:R-:W-:-:S13]  /*0ab0*/  ISETP.NE.AND P0, PT, R2, 0x4, PT ;  /* 0x000000040200780c */ /* 0x004fda0003f05270 */
[----:B------:R-:W-:Y:S05]  /*0ac0*/  @P0 BRA `(.L_x_13) ;  /* 0x00000000004c0947 */ /* 0x000fea0003800000 */
[----:B-1----:R-:W1:Y:S01]  /*0ad0*/  S2UR UR5, SR_CgaCtaId ;  /* 0x00000000000579c3 */ /* 0x002e620000008800 */
[----:B------:R-:W-:Y:S01]  /*0ae0*/  UMOV UR7, 0x720 ;  /* 0x0000072000077882 */ /* 0x000fe20000000000 */
[----:B------:R-:W-:Y:S01]  /*0af0*/  UMOV UR6, 0x400 ;  /* 0x0000040000067882 */ /* 0x000fe20000000000 */
[----:B------:R-:W-:Y:S01]  /*0b00*/  USEL UR7, UR7, 0x620, UP5 ;  /* 0x0000062007077887 */ /* 0x000fe2000a800000 */
[----:B------:R-:W-:Y:S01]  /*0b10*/  UMOV UR4, 0x1 ;  /* 0x0000000100047882 */ /* 0x000fe20000000000 */
[----:B------:R-:W-:Y:S01]  /*0b20*/  ELECT P0, URZ, PT ;  /* 0x0000000000ff782f */ /* 0x000fe20003800000 */
[----:B------:R-:W-:-:S04]  /*0b30*/  UIADD3 UR8, UPT, UPT, -UR4, 0x100000, URZ ;  /* 0x0010000004087890 */ /* 0x000fc8000fffe1ff */
[----:B------:R-:W-:Y:S02]  /*0b40*/  USHF.L.U32 UR9, UR8, 0xb, URZ ;  /* 0x0000000b08097899 */ /* 0x000fe400080006ff */
[----:B------:R-:W-:Y:S02]  /*0b50*/  USHF.L.U32 UR8, UR8, 0x1, URZ ;  /* 0x0000000108087899 */ /* 0x000fe400080006ff */
[----:B-1----:R-:W-:Y:S02]  /*0b60*/  ULEA UR5, UR5, UR6, 0x18 ;  /* 0x0000000605057291 */ /* 0x002fe4000f8ec0ff */
[----:B------:R-:W-:-:S04]  /*0b70*/  UIADD3 UR6, UPT, UPT, -UR7, 0x100000, URZ ;  /* 0x0010000007067890 */ /* 0x000fc8000fffe1ff */
[----:B------:R-:W-:Y:S02]  /*0b80*/  USHF.L.U32 UR7, UR6, 0xb, URZ ;  /* 0x0000000b06077899 */ /* 0x000fe400080006ff */
[----:B------:R-:W-:Y:S01]  /*0b90*/  USHF.L.U32 UR6, UR6, 0x1, URZ ;  /* 0x0000000106067899 */ /* 0x000fe200080006ff */
[----:B------:R-:W1:Y:S03]  /*0ba0*/  FENCE.VIEW.ASYNC.S ;  /* 0x00000000000073c6 */ /* 0x000e660000000000 */
[----:B-1----:R2:W1:Y:S08]  /*0bb0*/  SYNCS.EXCH.64 URZ, [UR5+0x100], UR8 ;  /* 0x0001000805ff75b2 */ /* 0x0024700008000100 */
[----:B------:R2:W1:Y:S01]  /*0bc0*/  SYNCS.EXCH.64 URZ, [UR5+0x110], UR6 ;  /* 0x0001100605ff75b2 */ /* 0x0004620008000100 */
[----:B------:R2:W1:Y:S01]  /*0bd0*/  SYNCS.EXCH.64 URZ, [UR5+0x108], UR8 ;  /* 0x0001080805ff75b2 */ /* 0x0004620008000100 */
[----:B------:R2:W1:Y:S02]  /*0be0*/  SYNCS.EXCH.64 URZ, [UR5+0x118], UR6 ;  /* 0x0001180605ff75b2 */ /* 0x0004640008000100 */
[----:B--2---:R-:W-:Y:S01]  /*0bf0*/  NOP ;  /* 0x0000000000007918 */ /* 0x004fe20000000000 */
.L_x_13:
[----:B------:R-:W2:Y:S01]  /*0c00*/  SHFL.IDX PT, R2, R92, RZ, 0x1f ;  /* 0x00001fff5c027589 */ /* 0x000ea200000e0000 */
[----:B------:R-:W-:Y:S01]  /*0c10*/  NOP ;  /* 0x0000000000007918 */ /* 0x000fe20000000000 */
[----:B--2---:R-:W-:-:S13]  /*0c20*/  ISETP.NE.AND P0, PT, R2, 0x5, PT ;  /* 0x000000050200780c */ /* 0x004fda0003f05270 */
[----:B------:R-:W-:Y:S05]  /*0c30*/  @P0 BRA `(.L_x_14) ;  /* 0x0000000000480947 */ /* 0x000fea0003800000 */
[----:B-1----:R-:W1:Y:S01]  /*0c40*/  S2UR UR6, SR_CgaCtaId ;  /* 0x00000000000679c3 */ /* 0x002e620000008800 */
        /* <DEDUP_REMOVED lines=15> */
[----:B------:R2:W1:Y:S02]  /*0d40*/  SYNCS.EXCH.64 URZ, [UR6+0x138], UR4 ;  /* 0x0001380406ff75b2 */ /* 0x0004640008000100 */
[----:B--2---:R-:W-:Y:S01]  /*0d50*/  NOP ;  /* 0x0000000000007918 */ /* 0x004fe20000000000 */
.L_x_14:
[----:B------:R-:W2:Y:S01]  /*0d60*/  SHFL.IDX PT, R2, R92, RZ, 0x1f ;  /* 0x00001fff5c027589 */ /* 0x000ea200000e0000 */
[----:B------:R-:W1:Y:S01]  /*0d70*/  S2UR UR45, SR_CgaCtaId ;  /* 0x00000000002d79c3 */ /* 0x000e620000008800 */
[----:B------:R-:W-:Y:S01]  /*0d80*/  NOP ;  /* 0x0000000000007918 */ /* 0x000fe20000000000 */
[----:B--2---:R-:W-:-:S13]  /*0d90*/  ISETP.NE.AND P0, PT, R2, 0x3, PT ;  /* 0x000000030200780c */ /* 0x004fda0003f05270 */
[----:B-1----:R-:W-:Y:S05]  /*0da0*/  @P0 BRA `(.L_x_15) ;  /* 0x0000000000340947 */ /* 0x002fea0003800000 */
[----:B------:R-:W-:Y:S01]  /*0db0*/  UMOV UR5, 0x400 ;  /* 0x0000040000057882 */ /* 0x000fe20000000000 */
[----:B------:R-:W-:Y:S01]  /*0dc0*/  UMOV UR4, 0x20 ;  /* 0x0000002000047882 */ /* 0x000fe20000000000 */
[----:B------:R-:W-:Y:S02]  /*0dd0*/  ULEA UR5, UR45, UR5, 0x18 ;  /* 0x000000052d057291 */ /* 0x000fe4000f8ec0ff */
[----:B------:R-:W-:-:S04]  /*0de0*/  UIADD3 UR6, UPT, UPT, -UR4, 0x100000, URZ ;  /* 0x0010000004067890 */ /* 0x000fc8000fffe1ff */
[----:B------:R-:W-:Y:S02]  /*0df0*/  USHF.L.U32 UR7, UR6, 0xb, URZ ;  /* 0x0000000b06077899 */ /* 0x000fe400080006ff */
[----:B------:R-:W-:Y:S01]  /*0e00*/  USHF.L.U32 UR6, UR6, 0x1, URZ ;  /* 0x0000000106067899 */ /* 0x000fe200080006ff */
[----:B------:R-:W-:Y:S01]  /*0e10*/  ELECT P0, URZ, PT ;  /* 0x0000000000ff782f */ /* 0x000fe20003800000 */
[----:B------:R-:W1:Y:S10]  /*0e20*/  FENCE.VIEW.ASYNC.S ;  /* 0x00000000000073c6 */ /* 0x000e740000000000 */
[----:B-1----:R1:W2:Y:S01]  /*0e30*/  SYNCS.EXCH.64 URZ, [UR5+0x140], UR6 ;  /* 0x0001400605ff75b2 */ /* 0x0022a20008000100 */
[----:B------:R1:W1:Y:S01]  /*0e40*/  SYNCS.EXCH.64 URZ, [UR5+0x150], UR6 ;  /* 0x0001500605ff75b2 */ /* 0x0002620008000100 */
[----:B------:R1:W1:Y:S01]  /*0e50*/  SYNCS.EXCH.64 URZ, [UR5+0x148], UR6 ;  /* 0x0001480605ff75b2 */ /* 0x0002620008000100 */
[----:B------:R1:W1:Y:S01]  /*0e60*/  SYNCS.EXCH.64 URZ, [UR5+0x158], UR6 ;  /* 0x0001580605ff75b2 */ /* 0x0002620008000100 */
[----:B------:R-:W-:Y:S01]  /*0e70*/  NOP ;  /* 0x0000000000007918 */ /* 0x000fe20000000000 */
.L_x_15:
[----:B------:R-:W3:Y:S01]  /*0e80*/  LDCU UR4, c[0x0][0x36c] ;  /* 0x00006d80ff0477ac */ /* 0x000ee20008000800 */
[----:B------:R-:W-:Y:S01]  /*0e90*/  ISETP.NE.OR P5, PT, R0, 0x2, !P5 ;  /* 0x000000020000780c */ /* 0x000fe20006fa5670 */
[----:B------:R-:W-:Y:S01]  /*0ea0*/  NOP ;  /* 0x0000000000007918 */ /* 0x000fe20000000000 */
[----:B------:R-:W-:Y:S01]  /*0eb0*/  LOP3.LUT R2, R101, 0x1f, RZ, 0xc0, !PT ;  /* 0x0000001f65027812 */ /* 0x000fe200078ec0ff */
[----:B------:R-:W-:Y:S02]  /*0ec0*/  UISETP.NE.AND UP4, UPT, UR10, URZ, UPT ;  /* 0x000000ff0a00728c */ /* 0x000fe4000bf85270 */
[----:B---3--:R-:W-:-:S09]  /*0ed0*/  UISETP.EQ.U32.AND UP2, UPT, UR4, 0x1, UPT ;  /* 0x000000010400788c */ /* 0x008fd2000bf42070 */
[----:B------:R-:W-:Y:S05]  /*0ee0*/  BRA.U !UP2, `(.L_x_16) ;  /* 0x000000010a087547 */ /* 0x000fea000b800000 */
[----:B-12-4-:R-:W-:Y:S01]  /*0ef0*/  UCGABAR_ARV ;  /* 0x00000000000079c7 */ /* 0x016fe20008000000 */
[----:B------:R-:W-:Y:S05]  /*0f00*/  BRA `(.L_x_17) ;  /* 0x0000000000047947 */ /* 0x000fea0003800000 */
.L_x_16:
[----:B-12-4-:R-:W-:Y:S01]  /*0f10*/  NOP ;  /* 0x0000000000007918 */ /* 0x016fe20000000000 */
.L_x_17:
[----:B------:R-:W1:Y:S01]  /*0f20*/  S2UR UR11, SR_CTAID.Y ;  /* 0x00000000000b79c3 */ /* 0x000e620000002600 */
[----:B------:R-:W-:-:S05]  /*0f30*/  CS2R.32 R87, SR_CgaSize ;  /* 0x0000000000577805 */ /* 0x000fca0000008a00 */
[----:B------:R-:W-:-:S05]  /*0f40*/  IMAD R87, R87, -0xa0, RZ ;  /* 0xffffff6057577824 */ /* 0x000fca00078e02ff */
[----:B------:R-:W-:-:S14]  /*0f50*/  R2UR UR4, R87 ;  /* 0x00000000570472ca */ /* 0x000fdc00000e0000 */
[----:B------:R-:W2:Y:S01]  /*0f60*/  LDCU UR4, c[0x0][UR4+0x2b4] ;  /* 0x00005680040477ac */ /* 0x000ea20008000800 */
[----:B------:R-:W-:-:S05]  /*0f70*/  CS2R.32 R87, SR_CgaSize ;  /* 0x0000000000577805 */ /* 0x000fca0000008a00 */
[----:B------:R-:W-:-:S05]  /*0f80*/  IMAD R87, R87, -0xa0, RZ ;  /* 0xffffff6057577824 */ /* 0x000fca00078e02ff */
[----:B------:R-:W-:-:S14]  /*0f90*/  R2UR UR5, R87 ;  /* 0x00000000570572ca */ /* 0x000fdc00000e0000 */
[----:B------:R-:W3:Y:S01]  /*0fa0*/  LDCU UR5, c[0x0][UR5+0x2b0] ;  /* 0x00005600050577ac */ /* 0x000ee20008000800 */
[----:B------:R-:W4:Y:S01]  /*0fb0*/  S2UR UR27, SR_CTAID.X ;  /* 0x00000000001b79c3 */ /* 0x000f220000002500 */
[----:B------:R-:W2:Y:S01]  /*0fc0*/  LDCU UR16, c[0x0][0xf24] ;  /* 0x0001e480ff1077ac */ /* 0x000ea20008000800 */
[----:B------:R-:W-:Y:S01]  /*0fd0*/  USHF.L.U32 UR19, UR45, 0xa, URZ ;  /* 0x0000000a2d137899 */ /* 0x000fe200080006ff */
[----:B------:R-:W2:Y:S01]  /*0fe0*/  LDCU UR12, c[0x0][0xf30] ;  /* 0x0001e600ff0c77ac */ /* 0x000ea20008000800 */
[----:B------:R-:W-:-:S05]  /*0ff0*/  CS2R.32 R0, SR_CgaSize ;  /* 0x0000000000007805 */ /* 0x000fca0000008a00 */
[----:B------:R-:W-:-:S06]  /*1000*/  IMAD R0, R0, -0xa0, RZ ;  /* 0xffffff6000007824 */ /* 0x000fcc00078e02ff */
[----:B------:R-:W3:Y:S01]  /*1010*/  LDC R0, c[0x0][R0+0x2a4] ;  /* 0x0000a90000007b82 */ /* 0x000ee20000000800 */
[----:B------:R-:W-:Y:S02]  /*1020*/  USHF.L.U32 UR13, UR45, 0x6, URZ ;  /* 0x000000062d0d7899 */ /* 0x000fe400080006ff */
[----:B------:R-:W-:Y:S01]  /*1030*/  USHF.L.U32 UR26, UR45, 0x5, URZ ;  /* 0x000000052d1a7899 */ /* 0x000fe200080006ff */
[----:B-1----:R-:W-:Y:S02]  /*1040*/  I2FP.F32.U32 R86, UR11 ;  /* 0x0000000b00567c45 */ /* 0x002fe40008201000 */
[----:B------:R-:W-:-:S05]  /*1050*/  CS2R.32 R3, SR_CgaSize ;  /* 0x0000000000037805 */ /* 0x000fca0000008a00 */
[----:B------:R-:W-:-:S06]  /*1060*/  IMAD R3, R3, -0xa0, RZ ;  /* 0xffffff6003037824 */ /* 0x000fcc00078e02ff */
[----:B------:R-:W1:Y:S01]  /*1070*/  LDC R3, c[0x0][R3+0x2a0] ;  /* 0x0000a80003037b82 */ /* 0x000e620000000800 */
[----:B--2---:R-:W-:Y:S01]  /*1080*/  UISETP.GE.AND UP0, UPT, UR16, 0x1, UPT ;  /* 0x000000011000788c */ /* 0x004fe2000bf06270 */
[----:B------:R-:W-:Y:S01]  /*1090*/  FMUL R86, R86, UR4 ;  /* 0x0000000456567c20 */ /* 0x000fe20008400000 */
[----:B----4-:R-:W-:-:S05]  /*10a0*/  I2FP.F32.U32 R87, UR27 ;  /* 0x0000001b00577c45 */ /* 0x010fca0008201000 */
[----:B------:R-:W2:Y:S01]  /*10b0*/  LDC R40, c[0x0][0xf24] ;  /* 0x0003c900ff287b82 */ /* 0x000ea20000000800 */
[----:B------:R-:W4:Y:S01]  /*10c0*/  F2I.U32.TRUNC.NTZ R86, R86 ;  /* 0x0000005600567305 */ /* 0x000f22000020f000 */
[----:B---3--:R-:W-:-:S06]  /*10d0*/  FMUL R87, R87, UR5 ;  /* 0x0000000557577c20 */ /* 0x008fcc0008400000 */
[----:B------:R-:W3:Y:S01]  /*10e0*/  S2UR UR44, SR_CTAID.Z ;  /* 0x00000000002c79c3 */ /* 0x000ee20000002700 */
[----:B------:R-:W3:Y:S01]  /*10f0*/  F2I.U32.TRUNC.NTZ R87, R87 ;  /* 0x0000005700577305 */ /* 0x000ee2000020f000 */
[----:B----4-:R-:W-:-:S05]  /*1100*/  IADD3 R86, PT, PT, -R86, RZ, RZ ;  /* 0x000000ff56567210 */ /* 0x010fca0007ffe1ff */
[----:B------:R-:W-:Y:S01]  /*1110*/  IMAD R86, R0, R86, UR11 ;  /* 0x0000000b00567e24 */ /* 0x000fe2000f8e0256 */
[----:B------:R-:W-:Y:S02]  /*1120*/  PRMT R0, RZ, 0x7610, R0 ;  /* 0x00007610ff007816 */ /* 0x000fe40000000000 */
[----:B---3--:R-:W-:-:S05]  /*1130*/  IADD3 R87, PT, PT, -R87, RZ, RZ ;  /* 0x000000ff57577210 */ /* 0x008fca0007ffe1ff */
[----:B-1----:R-:W-:Y:S01]  /*1140*/  IMAD R87, R3, R87, UR27 ;  /* 0x0000001b03577e24 */ /* 0x002fe2000f8e0257 */
[----:B------:R-:W-:Y:S06]  /*1150*/  BRA.U UP4, `(.L_x_18) ;  /* 0x0000000104747547 */ /* 0x000fec000b800000 */
[C---:B------:R-:W-:Y:S02]  /*1160*/  ISETP.NE.AND P2, PT, R86.reuse, 0x2, PT ;  /* 0x000000025600780c */ /* 0x040fe40003f45270 */
[C---:B------:R-:W-:Y:S02]  /*1170*/  ISETP.NE.AND P0, PT, R86.reuse, RZ, PT ;  /* 0x000000ff5600720c */ /* 0x040fe40003f05270 */
[----:B------:R-:W-:Y:S02]  /*1180*/  ISETP.NE.AND P3, PT, R86, 0x1, PT ;  /* 0x000000015600780c */ /* 0x000fe40003f65270 */
[----:B------:R-:W-:Y:S02]  /*1190*/  SEL R6, RZ, 0x4, P2 ;  /* 0x00000004ff067807 */ /* 0x000fe40001000000 */
[C---:B------:R-:W-:Y:S02]  /*11a0*/  ISETP.EQ.OR P2, PT, R87.reuse, RZ, !P0 ;  /* 0x000000ff5700720c */ /* 0x040fe40004742670 */
[----:B------:R-:W-:-:S02]  /*11b0*/  ISETP.NE.AND P4, PT, R87, RZ, PT ;  /* 0x000000ff5700720c */ /* 0x000fc40003f85270 */
[C---:B------:R-:W-:Y:S02]  /*11c0*/  ISETP.NE.AND P1, PT, R86.reuse, 0x3, PT ;  /* 0x000000035600780c */ /* 0x040fe40003f25270 */
[----:B------:R-:W-:Y:S02]  /*11d0*/  SEL R0, RZ, 0x2, P3 ;  /* 0x00000002ff007807 */ /* 0x000fe40001800000 */
[----:B------:R-:W-:Y:S02]  /*11e0*/  ISETP.NE.AND P0, PT, R86, 0x4, PT ;  /* 0x000000045600780c */ /* 0x000fe40003f05270 */
[----:B------:R-:W-:Y:S02]  /*11f0*/  SEL R0, R0, 0x2, P4 ;  /* 0x0000000200007807 */ /* 0x000fe40002000000 */
[----:B------:R-:W-:Y:S02]  /*1200*/  SEL R6, R6, 0x4, P4 ;  /* 0x0000000406067807 */ /* 0x000fe40002000000 */
[----:B------:R-:W-:-:S02]  /*1210*/  SEL R3, RZ, 0x1, !P2 ;  /* 0x00000001ff037807 */ /* 0x000fc40005000000 */
[----:B------:R-:W-:Y:S02]  /*1220*/  SEL R5, RZ, 0x8, P1 ;  /* 0x00000008ff057807 */ /* 0x000fe40000800000 */
[----:B------:R-:W-:Y:S02]  /*1230*/  SEL R4, RZ, 0x10, P0 ;  /* 0x00000010ff047807 */ /* 0x000fe40000000000 */
[C---:B------:R-:W-:Y:S02]  /*1240*/  ISETP.NE.AND P2, PT, R86.reuse, 0x5, PT ;  /* 0x000000055600780c */ /* 0x040fe40003f45270 */
[----:B------:R-:W-:Y:S02]  /*1250*/  ISETP.NE.AND P1, PT, R86, 0x6, PT ;  /* 0x000000065600780c */ /* 0x000fe40003f25270 */
[----:B------:R-:W-:Y:S02]  /*1260*/  IADD3 R6, PT, PT, R6, R0, R3 ;  /* 0x0000000006067210 */ /* 0x000fe40007ffe003 */
[----:B------:R-:W-:-:S02]  /*1270*/  SEL R5, R5, 0x8, P4 ;  /* 0x0000000805057807 */ /* 0x000fc40002000000 */
[----:B------:R-:W-:Y:S02]  /*1280*/  SEL R4, R4, 0x10, P4 ;  /* 0x0000001004047807 */ /* 0x000fe40002000000 */
[----:B------:R-:W-:Y:S02]  /*1290*/  ISETP.NE.AND P0, PT, R86, 0x7, PT ;  /* 0x000000075600780c */ /* 0x000fe40003f05270 */
[----:B------:R-:W-:Y:S02]  /*12a0*/  SEL R3, RZ, 0x20, P2 ;  /* 0x00000020ff037807 */ /* 0x000fe40001000000 */
[----:B------:R-:W-:Y:S02]  /*12b0*/  SEL R0, RZ, 0x40, P1 ;  /* 0x00000040ff007807 */ /* 0x000fe40000800000 */
[----:B------:R-:W-:Y:S02]  /*12c0*/  IADD3 R5, PT, PT, R4, R5, R6 ;  /* 0x0000000504057210 */ /* 0x000fe40007ffe006 */
[----:B------:R-:W-:-:S02]  /*12d0*/  SEL R4, RZ, 0x80, P0 ;  /* 0x00000080ff047807 */ /* 0x000fc40000000000 */
[----:B------:R-:W-:Y:S02]  /*12e0*/  SEL R3, R3, 0x20, P4 ;  /* 0x0000002003037807 */ /* 0x000fe40002000000 */
[----:B------:R-:W-:Y:S02]  /*12f0*/  SEL R0, R0, 0x40, P4 ;  /* 0x0000004000007807 */ /* 0x000fe40002000000 */
[----:B------:R-:W-:Y:S02]  /*1300*/  SEL R4, R4, 0x80, P4 ;  /* 0x0000008004047807 */ /* 0x000fe40002000000 */
[----:B------:R-:W-:-:S05]  /*1310*/  IADD3 R0, PT, PT, R0, R3, R5 ;  /* 0x0000000300007210 */ /* 0x000fca0007ffe005 */
[----:B------:R-:W-:Y:S02]  /*1320*/  IMAD.IADD R0, R0, 0x1, R4 ;  /* 0x0000000100007824 */ /* 0x000fe400078e0204 */
.L_x_18:
[----:B------:R-:W-:Y:S05]  /*1330*/  BRA.U !UP0, `(.L_x_19) ;  /* 0x0000000108b87547 */ /* 0x000fea000b800000 */
[----:B------:R-:W1:Y:S01]  /*1340*/  LDCU.128 UR4, c[0x0][0xf10] ;  /* 0x0001e200ff0477ac */ /* 0x000e620008000c00 */
[----:B------:R-:W3:Y:S01]  /*1350*/  LDCU UR18, c[0x0][0x370] ;  /* 0x00006e00ff1277ac */ /* 0x000ee20008000800 */
[----:B------:R-:W4:Y:S01]  /*1360*/  LDCU UR17, c[0x0][0x374] ;  /* 0x00006e80ff1177ac */ /* 0x000f220008000800 */
[----:B------:R-:W2:Y:S01]  /*1370*/  LDCU UR15, c[0x0][0xf0c] ;  /* 0x0001e180ff0f77ac */ /* 0x000ea20008000800 */
[----:B------:R-:W3:Y:S01]  /*1380*/  LDCU UR14, c[0x0][0xf20] ;  /* 0x0001e400ff0e77ac */ /* 0x000ee20008000800 */
[----:B------:R-:W3:Y:S01]  /*1390*/  LDCU.64 UR8, c[0x0][0xf28] ;  /* 0x0001e500ff0877ac */ /* 0x000ee20008000a00 */
[----:B-1----:R-:W-:Y:S02]  /*13a0*/  UISETP.NE.AND UP1, UPT, UR6, 0x1, UPT ;  /* 0x000000010600788c */ /* 0x002fe4000bf25270 */
[----:B----4-:R-:W-:Y:S02]  /*13b0*/  UIMAD.WIDE.U32 UR24, UR17, UR7, URZ ;  /* 0x00000007111872a5 */ /* 0x010fe4000f8e00ff */
[----:B------:R-:W-:-:S02]  /*13c0*/  UISETP.NE.AND UP0, UPT, UR16, 0x1, UPT ;  /* 0x000000011000788c */ /* 0x000fc4000bf05270 */
[----:B--2---:R-:W-:Y:S02]  /*13d0*/  UISETP.NE.AND UP3, UPT, UR15, 0x1, UPT ;  /* 0x000000010f00788c */ /* 0x004fe4000bf65270 */
[----:B------:R-:W-:Y:S02]  /*13e0*/  UIMAD.WIDE.U32 UR28, UR11, UR7, URZ ;  /* 0x000000070b1c72a5 */ /* 0x000fe4000f8e00ff */
[----:B---3--:R-:W-:Y:S01]  /*13f0*/  UIMAD.WIDE.U32 UR22, UR18, UR4, URZ ;  /* 0x00000004121672a5 */ /* 0x008fe2000f8e00ff */
[----:B------:R-:W-:Y:S01]  /*1400*/  UMOV UR7, UR25 ;  /* 0x0000001900077c82 */ /* 0x000fe20008000000 */
[----:B------:R-:W-:Y:S02]  /*1410*/  UIMAD.WIDE.U32 UR24, UR27, UR4, URZ ;  /* 0x000000041b1872a5 */ /* 0x000fe4000f8e00ff */
[----:B------:R-:W-:-:S03]  /*1420*/  @UP1 USHF.R.U32.HI UR17, URZ, UR14, UR7 ;  /* 0x0000000eff111299 */ /* 0x000fc60008011607 */
[----:B------:R-:W-:Y:S02]  /*1430*/  @UP3 USHF.R.U32.HI UR18, URZ, UR5, UR23 ;  /* 0x00000005ff123299 */ /* 0x000fe40008011617 */
[----:B------:R-:W-:Y:S02]  /*1440*/  UIMAD.WIDE.U32 UR22, UR17, UR8, URZ ;  /* 0x00000008111672a5 */ /* 0x000fe4000f8e00ff */
[----:B------:R-:W-:Y:S02]  /*1450*/  USHF.R.U32.HI UR29, URZ, UR14, UR29 ;  /* 0x0000000eff1d7299 */ /* 0x000fe4000801161d */
[----:B------:R-:W-:Y:S02]  /*1460*/  UIMAD.WIDE.U32 UR30, UR18, UR8, URZ ;  /* 0x00000008121e72a5 */ /* 0x000fe4000f8e00ff */
[----:B------:R-:W-:Y:S02]  /*1470*/  @UP0 USHF.R.U32.HI UR17, URZ, UR9, UR23 ;  /* 0x00000009ff110299 */ /* 0x000fe40008011617 */
[----:B------:R-:W-:-:S02]  /*1480*/  USHF.R.U32.HI UR25, URZ, UR5, UR25 ;  /* 0x00000005ff197299 */ /* 0x000fc40008011619 */
[----:B------:R-:W-:Y:S02]  /*1490*/  USEL UR29, UR11, UR29, !UP1 ;  /* 0x0000001d0b1d7287 */ /* 0x000fe4000c800000 */
[----:B------:R-:W-:Y:S02]  /*14a0*/  @UP0 USHF.R.U32.HI UR18, URZ, UR9, UR31 ;  /* 0x00000009ff120299 */ /* 0x000fe4000801161f */
[----:B------:R-:W-:Y:S02]  /*14b0*/  UIMAD UR17, UR17, UR16, URZ ;  /* 0x00000010111172a4 */ /* 0x000fe4000f8e02ff */
[----:B------:R-:W-:Y:S02]  /*14c0*/  USEL UR25, UR27, UR25, !UP3 ;  /* 0x000000191b197287 */ /* 0x000fe4000d800000 */
[----:B------:R-:W-:Y:S02]  /*14d0*/  UIMAD UR4, UR18, UR16, URZ ;  /* 0x00000010120472a4 */ /* 0x000fe4000f8e02ff */
[----:B------:R-:W-:-:S02]  /*14e0*/  UISETP.GE.AND UP1, UPT, UR29, UR17, UPT ;  /* 0x000000111d00728c */ /* 0x000fc4000bf26270 */
[----:B------:R-:W-:Y:S02]  /*14f0*/  UIMAD.WIDE.U32 UR22, UR29, UR8, URZ ;  /* 0x000000081d1672a5 */ /* 0x000fe4000f8e00ff */
[----:B------:R-:W-:Y:S02]  /*1500*/  UISETP.GE.OR UP1, UPT, UR25, UR4, UP1 ;  /* 0x000000041900728c */ /* 0x000fe40008f26670 */
[----:B------:R-:W-:Y:S02]  /*1510*/  USHF.R.U32.HI UR5, URZ, UR9, UR23 ;  /* 0x00000009ff057299 */ /* 0x000fe40008011617 */
[----:B------:R-:W-:Y:S02]  /*1520*/  UIMAD.WIDE.U32 UR30, UR25, UR8, URZ ;  /* 0x00000008191e72a5 */ /* 0x000fe4000f8e00ff */
[----:B------:R-:W-:Y:S02]  /*1530*/  USEL UR5, UR29, UR5, !UP0 ;  /* 0x000000051d057287 */ /* 0x000fe4000c000000 */
[----:B------:R-:W-:-:S02]  /*1540*/  UIADD3 UR4, UPT, UPT, -UR29, URZ, URZ ;  /* 0x000000ff1d047290 */ /* 0x000fc4000fffe1ff */
[----:B------:R-:W-:Y:S02]  /*1550*/  UIADD3 UR7, UPT, UPT, -UR5, URZ, URZ ;  /* 0x000000ff05077290 */ /* 0x000fe4000fffe1ff */
[----:B------:R-:W-:Y:S02]  /*1560*/  @!UP1 USHF.R.U32.HI UR9, URZ, UR9, UR31 ;  /* 0x00000009ff099299 */ /* 0x000fe4000801161f */
[----:B------:R-:W-:Y:S02]  /*1570*/  UIMAD UR7, UR16, UR7, UR29 ;  /* 0x00000007100772a4 */ /* 0x000fe4000f8e021d */
[----:B------:R-:W-:Y:S02]  /*1580*/  @!UP1 USEL UR9, UR25, UR9, !UP0 ;  /* 0x0000000919099287 */ /* 0x000fe4000c000000 */
[----:B------:R-:W-:Y:S02]  /*1590*/  UIADD3 UR8, UPT, UPT, -UR25, URZ, URZ ;  /* 0x000000ff19087290 */ /* 0x000fe4000fffe1ff */
[----:B------:R-:W-:-:S02]  /*15a0*/  @!UP1 UIMAD UR7, UR7, UR18, UR9 ;  /* 0x00000012070792a4 */ /* 0x000fc4000f8e0209 */
[----:B------:R-:W-:Y:S02]  /*15b0*/  @!UP1 UIADD3 UR5, UPT, UPT, UR5, -UR9, URZ ;  /* 0x8000000905059290 */ /* 0x000fe4000fffe0ff */
[----:B------:R-:W-:Y:S02]  /*15c0*/  UIMAD UR4, UR6, UR4, UR11 ;  /* 0x00000004060472a4 */ /* 0x000fe4000f8e020b */
[----:B------:R-:W-:Y:S02]  /*15d0*/  @!UP1 UIMAD UR29, UR5, UR16, UR25 ;  /* 0x00000010051d92a4 */ /* 0x000fe4000f8e0219 */
[----:B------:R-:W-:Y:S01]  /*15e0*/  UIMAD UR8, UR15, UR8, UR27 ;  /* 0x000000080f0872a4 */ /* 0x000fe2000f8e021b */
[----:B------:R-:W-:Y:S01]  /*15f0*/  @!UP1 UMOV UR25, UR7 ;  /* 0x0000000700199c82 */ /* 0x000fe20008000000 */
[----:B------:R-:W-:Y:S02]  /*1600*/  UIMAD UR11, UR29, UR6, UR4 ;  /* 0x000000061d0b72a4 */ /* 0x000fe4000f8e0204 */
[----:B------:R-:W-:-:S12]  /*1610*/  UIMAD UR27, UR25, UR15, UR8 ;  /* 0x0000000f191b72a4 */ /* 0x000fd8000f8e0208 */
.L_x_19:
[----:B------:R-:W-:Y:S02]  /*1620*/  UISETP.NE.AND UP0, UPT, UR12, 0x1, UPT ;  /* 0x000000010c00788c */ /* 0x000fe4000bf05270 */
[----:B------:R-:W-:Y:S02]  /*1630*/  UISETP.NE.AND UP3, UPT, UR10, 0x2, UPT ;  /* 0x000000020a00788c */ /* 0x000fe4000bf65270 */
[----:B------:R-:W-:Y:S02]  /*1640*/  ULOP3.LUT UR5, UR19, 0x1c00, URZ, 0xc0, !UPT ;  /* 0x00001c0013057892 */ /* 0x000fe4000f8ec0ff */
[----:B------:R-:W-:Y:S02]  /*1650*/  ULOP3.LUT UR4, UR13, 0x1c0, URZ, 0xc0, !UPT ;  /* 0x000001c00d047892 */ /* 0x000fe4000f8ec0ff */
[----:B------:R-:W-:Y:S01]  /*1660*/  ULOP3.LUT UR26, UR26, 0xe0, URZ, 0xc0, !UPT ;  /* 0x000000e01a1a7892 */ /* 0x000fe2000f8ec0ff */
[----:B------:R-:W-:Y:S11]  /*1670*/  BRA.U UP0, `(.L_x_20) ;  /* 0x00000001003c7547 */ /* 0x000ff6000b800000 */
[----:B------:R-:W1:Y:S01]  /*1680*/  LDCU.128 UR12, c[0x0][0xf10] ;  /* 0x0001e200ff0c77ac */ /* 0x000e620008000c00 */
[----:B------:R-:W3:Y:S01]  /*1690*/  LDCU UR7, c[0x0][0xf0c] ;  /* 0x0001e180ff0777ac */ /* 0x000ee20008000800 */
[----:B------:R-:W4:Y:S01]  /*16a0*/  LDCU UR6, c[0x0][0xf20] ;  /* 0x0001e400ff0677ac */ /* 0x000f220008000800 */
[----:B-1----:R-:W-:Y:S02]  /*16b0*/  UIMAD.WIDE.U32 UR8, UR27, UR12, URZ ;  /* 0x0000000c1b0872a5 */ /* 0x002fe4000f8e00ff */
[----:B------:R-:W-:Y:S02]  /*16c0*/  UIMAD.WIDE.U32 UR16, UR11, UR15, URZ ;  /* 0x0000000f0b1072a5 */ /* 0x000fe4000f8e00ff */
[----:B---3--:R-:W-:Y:S02]  /*16d0*/  UISETP.NE.AND UP1, UPT, UR7, 0x1, UPT ;  /* 0x000000010700788c */ /* 0x008fe4000bf25270 */
[----:B------:R-:W-:Y:S02]  /*16e0*/  UISETP.NE.AND UP0, UPT, UR14, 0x1, UPT ;  /* 0x000000010e00788c */ /* 0x000fe4000bf05270 */
[----:B------:R-:W-:-:S02]  /*16f0*/  USHF.R.U32.HI UR9, URZ, UR13, UR9 ;  /* 0x0000000dff097299 */ /* 0x000fc40008011609 */
[----:B----4-:R-:W-:Y:S02]  /*1700*/  USHF.R.U32.HI UR6, URZ, UR6, UR17 ;  /* 0x00000006ff067299 */ /* 0x010fe40008011611 */
[----:B------:R-:W-:Y:S02]  /*1710*/  USEL UR9, UR27, UR9, !UP1 ;  /* 0x000000091b097287 */ /* 0x000fe4000c800000 */
[----:B------:R-:W-:-:S04]  /*1720*/  USEL UR6, UR11, UR6, !UP0 ;  /* 0x000000060b067287 */ /* 0x000fc8000c000000 */
[----:B------:R-:W-:Y:S02]  /*1730*/  UIADD3 UR8, UPT, UPT, UR9, -UR6, URZ ;  /* 0x8000000609087290 */ /* 0x000fe4000fffe0ff */
[----:B------:R-:W-:Y:S02]  /*1740*/  UIADD3 UR6, UPT, UPT, -UR9, UR6, URZ ;  /* 0x0000000609067290 */ /* 0x000fe4000fffe1ff */
[----:B------:R-:W-:Y:S02]  /*1750*/  UIMAD UR11, UR8, UR14, UR11 ;  /* 0x0000000e080b72a4 */ /* 0x000fe4000f8e020b */
[----:B------:R-:W-:-:S12]  /*1760*/  UIMAD UR27, UR6, UR7, UR27 ;  /* 0x00000007061b72a4 */ /* 0x000fd8000f8e021b */
.L_x_20:
[----:B------:R-:W-:Y:S05]  /*1770*/  BRA.U !UP2, `(.L_x_21) ;  /* 0x000000010a0c7547 */ /* 0x000fea000b800000 */
[----:B------:R-:W-:Y:S01]  /*1780*/  UCGABAR_WAIT ;  /* 0x0000000000007dc7 */ /* 0x000fe20008000000 */
[----:B------:R-:W-:Y:S01]  /*1790*/  CCTL.IVALL ;  /* 0x00000000ff00798f */ /* 0x000fe20002000000 */
[----:B------:R-:W-:Y:S05]  /*17a0*/  BRA `(.L_x_22) ;  /* 0x0000000000047947 */ /* 0x000fea0003800000 */
.L_x_21:
[----:B------:R-:W-:Y:S06]  /*17b0*/  BAR.SYNC.DEFER_BLOCKING 0x0 ;  /* 0x0000000000007b1d */ /* 0x000fec0000010000 */
.L_x_22:
[----:B------:R-:W-:Y:S05]  /*17c0*/  BRA.U UP3, `(.L_x_23) ;  /* 0x0000001903387547 */ /* 0x000fea000b800000 */
[----:B------:R-:W1:Y:S01]  /*17d0*/  LDCU UR30, c[0x0][0x38c] ;  /* 0x00007180ff1e77ac */ /* 0x000e620008000800 */
[----:B------:R-:W3:Y:S01]  /*17e0*/  LDC R8, c[0x0][0x370] ;  /* 0x0000dc00ff087b82 */ /* 0x000ee20000000800 */
[----:B------:R-:W-:Y:S01]  /*17f0*/  PLOP3.LUT P1, PT, PT, PT, UP5, 0x80, 0x8 ;  /* 0x000000000008781c */ /* 0x000fe20003f2f058 */
[----:B------:R-:W-:Y:S01]  /*1800*/  IMAD.MOV.U32 R15, RZ, RZ, 0x1 ;  /* 0x00000001ff0f7424 */ /* 0x000fe200078e00ff */
[----:B------:R-:W-:Y:S01]  /*1810*/  USHF.L.U32 UR22, UR45, 0x4, URZ ;  /* 0x000000042d167899 */ /* 0x000fe200080006ff */
[----:B------:R-:W-:Y:S01]  /*1820*/  ISETP.EQ.OR P4, PT, R2, RZ, P5 ;  /* 0x000000ff0200720c */ /* 0x000fe20002f82670 */
[----:B------:R-:W-:Y:S01]  /*1830*/  UISETP.NE.AND UP1, UPT, UR10, URZ, UPT ;  /* 0x000000ff0a00728c */ /* 0x000fe2000bf25270 */
[----:B------:R-:W-:Y:S01]  /*1840*/  PLOP3.LUT P1, PT, P1, PT, PT, 0x8, 0x80 ;  /* 0x000000000080781c */ /* 0x000fe20000f2e170 */
[----:B------:R-:W-:Y:S01]  /*1850*/  IMAD.MOV.U32 R14, RZ, RZ, RZ ;  /* 0x000000ffff0e7224 */ /* 0x000fe200078e00ff */
[----:B------:R-:W4:Y:S01]  /*1860*/  LDC R0, c[0x0][0x374] ;  /* 0x0000dd00ff007b82 */ /* 0x000f220000000800 */
[----:B------:R-:W-:Y:S01]  /*1870*/  CS2R R12, SRZ ;  /* 0x00000000000c7805 */ /* 0x000fe2000001ff00 */
[----:B------:R-:W-:Y:S01]  /*1880*/  IMAD.MOV.U32 R11, RZ, RZ, 0x1 ;  /* 0x00000001ff0b7424 */ /* 0x000fe200078e00ff */
[----:B------:R-:W2:Y:S01]  /*1890*/  LDCU.64 UR38, c[0x0][0x348] ;  /* 0x00006900ff2677ac */ /* 0x000ea20008000a00 */
[----:B------:R-:W-:-:S02]  /*18a0*/  ULOP3.LUT UR22, UR22, 0x70, URZ, 0xe2, !UPT ;  /* 0x0000007016167892 */ /* 0x000fc4000f8ee2ff */
[----:B-1----:R-:W-:Y:S02]  /*18b0*/  UIADD3 UR6, UPT, UPT, UR30, 0x7f, URZ ;  /* 0x0000007f1e067890 */ /* 0x002fe4000fffe0ff */
[----:B------:R-:W-:Y:S02]  /*18c0*/  USEL UR14, UR21, 0x2, UP1 ;  /* 0x00000002150e7887 */ /* 0x000fe40008800000 */
[----:B------:R-:W-:Y:S01]  /*18d0*/  USHF.R.S32.HI UR37, URZ, 0x1f, UR6 ;  /* 0x0000001fff257899 */ /* 0x000fe20008011406 */
[----:B------:R-:W-:-:S03]  /*18e0*/  UMOV UR15, URZ ;  /* 0x000000ff000f7c82 */ /* 0x000fc60008000000 */
[----:B------:R-:W-:Y:S02]  /*18f0*/  ULEA.HI UR37, UR37, UR6, URZ, 0x7 ;  /* 0x0000000625257291 */ /* 0x000fe4000f8f38ff */
[----:B------:R-:W-:Y:S02]  /*1900*/  UIADD3 UR6, UPT, UPT, UR30, -0x1, URZ ;  /* 0xffffffff1e067890 */ /* 0x000fe4000fffe0ff */
[----:B------:R-:W-:Y:S02]  /*1910*/  USHF.R.S32.HI UR37, URZ, 0x7, UR37 ;  /* 0x00000007ff257899 */ /* 0x000fe40008011425 */
[----:B------:R-:W-:Y:S02]  /*1920*/  UISETP.GE.U32.AND UP2, UPT, UR6, -0xff, UPT ;  /* 0xffffff010600788c */ /* 0x000fe4000bf46070 */
[----:B------:R-:W-:Y:S02]  /*1930*/  UISETP.LT.U32.AND UP0, UPT, UR37, 0xb, UPT ;  /* 0x0000000b2500788c */ /* 0x000fe4000bf01070 */
[----:B------:R-:W-:-:S02]  /*1940*/  UIADD3 UR30, UPT, UPT, UR30, 0xfe, URZ ;  /* 0x000000fe1e1e7890 */ /* 0x000fc4000fffe0ff */
[----:B------:R-:W-:-:S04]  /*1950*/  USEL UR31, UR37, 0xb, UP0 ;  /* 0x0000000b251f7887 */ /* 0x000fc80008000000 */
[----:B------:R-:W-:Y:S02]  /*1960*/  UIADD3 UR7, UPT, UPT, UR31, -0x1, URZ ;  /* 0xffffffff1f077890 */ /* 0x000fe4000fffe0ff */
[----:B------:R-:W-:Y:S02]  /*1970*/  @UP2 UIADD3 UR7, UPT, UPT, UR31, URZ, URZ ;  /* 0x000000ff1f072290 */ /* 0x000fe4000fffe0ff */
[----:B------:R-:W-:Y:S02]  /*1980*/  UIADD3 UR23, UPT, UPT, UR37, -UR31, URZ ;  /* 0x8000001f25177290 */ /* 0x000fe4000fffe0ff */
[----:B--2---:R-:W-:-:S12]  /*1990*/  UIADD3 UR7, UPT, UPT, UR7, 0x1, URZ ;  /* 0x0000000107077890 */ /* 0x004fd8000fffe0ff */
.L_x_47:
[----:B------:R-:W-:Y:S01]  /*19a0*/  UISETP.NE.AND UP0, UPT, UR45, URZ, UPT ;  /* 0x000000ff2d00728c */ /* 0x000fe2000bf05270 */
[----:B------:R-:W1:Y:S08]  /*19b0*/  S2UR UR45, SR_CgaCtaId ;  /* 0x00000000002d79c3 */ /* 0x000e700000008800 */
[----:B------:R-:W-:Y:S05]  /*19c0*/  BRA.U UP0, `(.L_x_24) ;  /* 0x0000000100347547 */ /* 0x000fea000b800000 */
[----:B------:R-:W2:Y:S01]  /*19d0*/  S2R R2, SR_CgaCtaId ;  /* 0x0000000000027919 */ /* 0x000ea20000008800 */
[----:B------:R-:W-:-:S04]  /*19e0*/  MOV R3, 0x400 ;  /* 0x0000040000037802 */ /* 0x000fc80000000f00 */
[----:B--2---:R-:W-:Y:S02]  /*19f0*/  LEA R2, R2, R3, 0x18 ;  /* 0x0000000302027211 */ /* 0x004fe400078ec0ff */
[----:B------:R-:W-:-:S03]  /*1a00*/  SHF.L.U32 R3, R11, 0x1f, RZ ;  /* 0x0000001f0b037819 */ /* 0x000fc600000006ff */
[----:B------:R-:W-:-:S04]  /*1a10*/  IMAD R2, R12, 0x8, R2 ;  /* 0x000000080c027824 */ /* 0x000fc800078e0202 */
[----:B------:R-:W2:Y:S02]  /*1a20*/  SYNCS.PHASECHK.TRANS64.TRYWAIT P0, [R2+URZ+0x150], R3 ;  /* 0x00015003020075a7 */ /* 0x000ea400080011ff */
[----:B--2---:R-:W-:Y:S05]  /*1a30*/  @!P0 BRA `(.L_x_25) ;  /* 0x0000007c00708947 */ /* 0x004fea0003800000 */
.L_x_148:
[----:B------:R-:W-:Y:S01]  /*1a40*/  VIADD R12, R12, 0x1 ;  /* 0x000000010c0c7836 */ /* 0x000fe20000000000 */
[----:B------:R2:W-:Y:S04]  /*1a50*/  SYNCS.ARRIVE.TRANS64.A1T0 RZ, [R2+URZ+0x140], RZ ;  /* 0x000140ff02ff79a7 */ /* 0x0005e800081000ff */
[----:B------:R-:W-:-:S04]  /*1a60*/  ISETP.NE.AND P0, PT, R12, 0x2, PT ;  /* 0x000000020c00780c */ /* 0x000fc80003f05270 */
[----:B------:R-:W-:Y:S02]  /*1a70*/  SEL R12, R12, RZ, P0 ;  /* 0x000000ff0c0c7207 */ /* 0x000fe40000000000 */
[----:B--2---:R-:W-:-:S04]  /*1a80*/  SEL R2, RZ, 0x1, P0 ;  /* 0x00000001ff027807 */ /* 0x004fc80000000000 */
[----:B------:R-:W-:-:S07]  /*1a90*/  LOP3.LUT R11, R11, R2, RZ, 0x3c, !PT ;  /* 0x000000020b0b7212 */ /* 0x000fce00078e3cff */
.L_x_24:
[----:B------:R-:W-:Y:S01]  /*1aa0*/  UMOV UR6, 0x400 ;  /* 0x0000040000067882 */ /* 0x000fe20000000000 */
[----:B------:R-:W-:Y:S01]  /*1ab0*/  SHF.L.U32 R2, R15, 0x1f, RZ ;  /* 0x0000001f0f027819 */ /* 0x000fe200000006ff */
[----:B-1----:R-:W-:Y:S02]  /*1ac0*/  ULEA UR6, UR45, UR6, 0x18 ;  /* 0x000000062d067291 */ /* 0x002fe4000f8ec0ff */
[----:B------:R-:W-:Y:S02]  /*1ad0*/  UISETP.GE.U32.AND UP0, UPT, UR30, 0xff, UPT ;  /* 0x000000ff1e00788c */ /* 0x000fe4000bf06070 */
[----:B------:R-:W-:Y:S02]  /*1ae0*/  ULEA UR8, UR15, UR6, 0x3 ;  /* 0x000000060f087291 */ /* 0x000fe4000f8e18ff */
[----:B------:R-:W-:Y:S02]  /*1af0*/  USHF.L.U32 UR35, UR11, 0x7, URZ ;  /* 0x000000070b237899 */ /* 0x000fe400080006ff */
[----:B------:R-:W-:Y:S01]  /*1b00*/  ULEA UR43, UR27, UR22, 0x7 ;  /* 0x000000161b2b7291 */ /* 0x000fe2000f8e38ff */
[----:B------:R-:W-:-:S04]  /*1b10*/  UMOV UR20, URZ ;  /* 0x000000ff00147c82 */ /* 0x000fc80008000000 */
[----:B------:R1:W2:Y:S01]  /*1b20*/  SYNCS.PHASECHK.TRANS64.TRYWAIT P2, [UR8+0x58], R2 ;  /* 0x00005802ff0075a7 */ /* 0x0002a20008041108 */
[----:B------:R-:W-:Y:S06]  /*1b30*/  BRA.U !UP0, `(.L_x_26) ;  /* 0x0000000508107547 */ /* 0x000fec000b800000 */
[----:B------:R-:W-:Y:S01]  /*1b40*/  UMOV UR16, UR15 ;  /* 0x0000000f00107c82 */ /* 0x000fe20008000000 */
[----:B------:R-:W-:-:S05]  /*1b50*/  UMOV UR28, URZ ;  /* 0x000000ff001c7c82 */ /* 0x000fca0008000000 */
.L_x_34:
[----:B------:R-:W-:Y:S01]  /*1b60*/  ULEA UR41, UR16, UR6, 0x3 ;  /* 0x0000000610297291 */ /* 0x000fe2000f8e18ff */
[----:B--2---:R-:W-:Y:S01]  /*1b70*/  @!P5 MOV R3, 0x4400 ;  /* 0x000044000003d802 */ /* 0x004fe20000000f00 */
[----:B--2---:R-:W-:Y:S10]  /*1b80*/  @P2 BRA `(.L_x_27) ;  /* 0x00000000000c2947 */ /* 0x004ff40003800000 */
[----:B------:R-:W-:-:S04]  /*1b90*/  SHF.L.U32 R4, R15, 0x1f, RZ ;  /* 0x0000001f0f047819 */ /* 0x000fc800000006ff */
[----:B------:R-:W2:Y:S02]  /*1ba0*/  SYNCS.PHASECHK.TRANS64.TRYWAIT P0, [UR41+0x58], R4 ;  /* 0x00005804ff0075a7 */ /* 0x000ea40008001129 */
[----:B--2---:R-:W-:Y:S05]  /*1bb0*/  @!P0 BRA `(.L_x_28) ;  /* 0x0000007c00248947 */ /* 0x004fea0003800000 */
.L_x_27:
[----:B------:R2:W-:Y:S01]  /*1bc0*/  @!P5 SYNCS.ARRIVE.TRANS64 RZ, [UR41], R3 ;  /* 0x00000003ffffd9a7 */ /* 0x0005e20008000029 */
[----:B------:R-:W-:-:S04]  /*1bd0*/  ULOP3.LUT UR8, UR14, 0x2, URZ, 0xfc, !UPT ;  /* 0x000000020e087892 */ /* 0x000fc8000f8efcff */
[----:B------:R-:W-:-:S09]  /*1be0*/  UISETP.NE.AND UP0, UPT, UR8, 0x2, UPT ;  /* 0x000000020800788c */ /* 0x000fd2000bf05270 */
[----:B------:R-:W-:Y:S05]  /*1bf0*/  BRA.U UP0, `(.L_x_29) ;  /* 0x0000000100047547 */ /* 0x000fea000b800000 */
[----:B------:R-:W-:Y:S05]  /*1c00*/  BPT.TRAP 0x1 ;  /* 0x000000040000795c */ /* 0x000fea0000300000 */
.L_x_29:
[----:B------:R-:W-:Y:S04]  /*1c10*/  BSSY.RECONVERGENT B0, `(.L_x_30) ;  /* 0x0000003000007945 */ /* 0x000fe80003800200 */
[----:B------:R-:W-:Y:S05]  /*1c20*/  @P4 BRA `(.L_x_31) ;  /* 0x0000000000044947 */ /* 0x000fea0003800000 */
[----:B------:R-:W-:Y:S05]  /*1c30*/  BPT.TRAP 0x1 ;  /* 0x000000040000795c */ /* 0x000fea0000300000 */
.L_x_31:
[----:B------:R-:W-:Y:S05]  /*1c40*/  BSYNC.RECONVERGENT B0 ;  /* 0x0000000000007941 */ /* 0x000fea0003800200 */
.L_x_30:
[----:B------:R-:W-:Y:S01]  /*1c50*/  UIADD3 UR15, UPT, UPT, UR16, 0x1, URZ ;  /* 0x00000001100f7890 */ /* 0x000fe2000fffe0ff */
[----:B------:R-:W-:Y:S01]  /*1c60*/  BSSY.RECONVERGENT B0, `(.L_x_32) ;  /* 0x000002c000007945 */ /* 0x000fe20003800200 */
[----:B------:R-:W-:Y:S02]  /*1c70*/  ELECT P0, URZ, PT ;  /* 0x0000000000ff782f */ /* 0x000fe40003800000 */
[----:B------:R-:W-:-:S04]  /*1c80*/  UISETP.NE.AND UP0, UPT, UR15, 0xb, UPT ;  /* 0x0000000b0f00788c */ /* 0x000fc8000bf05270 */
[----:B------:R-:W-:Y:S02]  /*1c90*/  USEL UR9, URZ, 0x1, UP0 ;  /* 0x00000001ff097887 */ /* 0x000fe40008000000 */
[----:B------:R-:W-:-:S04]  /*1ca0*/  USEL UR15, UR15, URZ, UP0 ;  /* 0x000000ff0f0f7287 */ /* 0x000fc80008000000 */
[----:B------:R-:W-:Y:S01]  /*1cb0*/  ULEA UR8, UR15, UR6, 0x3 ;  /* 0x000000060f087291 */ /* 0x000fe2000f8e18ff */
[----:B------:R-:W-:-:S04]  /*1cc0*/  LOP3.LUT R15, R15, UR9, RZ, 0x3c, !PT ;  /* 0x000000090f0f7c12 */ /* 0x000fc8000f8e3cff */
[----:B-1----:R-:W-:-:S04]  /*1cd0*/  SHF.L.U32 R2, R15, 0x1f, RZ ;  /* 0x0000001f0f027819 */ /* 0x002fc800000006ff */
[----:B------:R1:W1:Y:S01]  /*1ce0*/  SYNCS.PHASECHK.TRANS64.TRYWAIT P2, [UR8+0x58], R2 ;  /* 0x00005802ff0075a7 */ /* 0x0002620008041108 */
[----:B------:R-:W-:Y:S05]  /*1cf0*/  @!P0 BRA `(.L_x_33) ;  /* 0x0000000000888947 */ /* 0x000fea0003800000 */
[----:B------:R-:W-:Y:S02]  /*1d00*/  USHF.L.U32 UR32, UR16, 0xd, URZ ;  /* 0x0000000d10207899 */ /* 0x000fe400080006ff */
[----:B------:R-:W-:Y:S02]  /*1d10*/  USHF.L.U32 UR8, UR16, 0x9, URZ ;  /* 0x0000000910087899 */ /* 0x000fe400080006ff */
[----:B------:R-:W-:Y:S02]  /*1d20*/  UIADD3 UR50, UP3, UPT, UR38, 0x80, URZ ;  /* 0x0000008026327890 */ /* 0x000fe4000ff7e0ff */
[----:B------:R-:W-:Y:S02]  /*1d30*/  ULOP3.LUT UR40, UR32, UR5, URZ, 0xfc, !UPT ;  /* 0x0000000520287292 */ /* 0x000fe4000f8efcff */
[----:B------:R-:W-:Y:S02]  /*1d40*/  UIADD3 UR48, UP2, UPT, UR38, 0x180, URZ ;  /* 0x0000018026307890 */ /* 0x000fe4000ff5e0ff */
[----:B------:R-:W-:-:S02]  /*1d50*/  UIADD3 UR46, UP1, UPT, UR38, 0x280, URZ ;  /* 0x00000280262e7890 */ /* 0x000fc4000ff3e0ff */
[----:B------:R-:W-:Y:S02]  /*1d60*/  ULOP3.LUT UR24, UR4, UR8, URZ, 0xfc, !UPT ;  /* 0x0000000804187292 */ /* 0x000fe4000f8efcff */
[----:B------:R-:W-:Y:S02]  /*1d70*/  UIADD3 UR20, UP0, UPT, UR38, 0x380, URZ ;  /* 0x0000038026147890 */ /* 0x000fe4000ff1e0ff */
[----:B------:R-:W-:Y:S02]  /*1d80*/  USHF.L.U32 UR42, UR28, 0x7, URZ ;  /* 0x000000071c2a7899 */ /* 0x000fe400080006ff */
[----:B------:R-:W-:Y:S02]  /*1d90*/  UIADD3.X UR51, UPT, UPT, URZ, UR39, URZ, UP3, !UPT ;  /* 0x00000027ff337290 */ /* 0x000fe40009ffe4ff */
[----:B------:R-:W-:Y:S02]  /*1da0*/  UIADD3 UR40, UPT, UPT, UR6, 0x8400, UR40 ;  /* 0x0000840006287890 */ /* 0x000fe4000fffe028 */
[----:B------:R-:W-:-:S02]  /*1db0*/  UIADD3.X UR49, UPT, UPT, URZ, UR39, URZ, UP2, !UPT ;  /* 0x00000027ff317290 */ /* 0x000fc400097fe4ff */
[----:B------:R-:W-:Y:S02]  /*1dc0*/  UIADD3 UR32, UPT, UPT, UR6, 0x1e400, UR32 ;  /* 0x0001e40006207890 */ /* 0x000fe4000fffe020 */
[----:B------:R-:W-:Y:S02]  /*1dd0*/  UIADD3.X UR47, UPT, UPT, URZ, UR39, URZ, UP1, !UPT ;  /* 0x00000027ff2f7290 */ /* 0x000fe40008ffe4ff */
[----:B------:R-:W-:Y:S02]  /*1de0*/  UIADD3 UR24, UPT, UPT, UR6, 0x34400, UR24 ;  /* 0x0003440006187890 */ /* 0x000fe4000fffe018 */
[----:B------:R-:W-:Y:S02]  /*1df0*/  UIADD3.X UR21, UPT, UPT, URZ, UR39, URZ, UP0, !UPT ;  /* 0x00000027ff157290 */ /* 0x000fe400087fe4ff */
[----:B------:R-:W-:Y:S01]  /*1e00*/  UIADD3 UR8, UPT, UPT, UR6, 0x35a00, UR8 ;  /* 0x00035a0006087890 */ /* 0x000fe2000fffe008 */
[----:B------:R-:W-:Y:S01]  /*1e10*/  UMOV UR17, 0xff0000 ;  /* 0x00ff000000117882 */ /* 0x000fe20000000000 */
[----:B------:R-:W-:Y:S01]  /*1e20*/  UMOV UR18, 0x0 ;  /* 0x0000000000127882 */ /* 0x000fe20000000000 */
[----:B------:R-:W-:Y:S01]  /*1e30*/  UMOV UR19, 0x10000000 ;  /* 0x1000000000137882 */ /* 0x000fe20000000000 */
[----:B------:R-:W-:Y:S01]  /*1e40*/  UMOV UR33, UR41 ;  /* 0x0000002900217c82 */ /* 0x000fe20008000000 */
[----:B------:R-:W-:Y:S01]  /*1e50*/  UMOV UR36, UR44 ;  /* 0x0000002c00247c82 */ /* 0x000fe20008000000 */
[----:B------:R-:W-:Y:S01]  /*1e60*/  UMOV UR34, UR42 ;  /* 0x0000002a00227c82 */ /* 0x000fe20008000000 */
[----:B------:R-:W-:Y:S01]  /*1e70*/  UMOV UR25, UR41 ;  /* 0x0000002900197c82 */ /* 0x000fe20008000000 */
[----:B------:R-:W-:Y:S01]  /*1e80*/  UMOV UR29, UR44 ;  /* 0x0000002c001d7c82 */ /* 0x000fe20008000000 */
[----:B------:R1:W-:Y:S01]  /*1e90*/  UTMALDG.3D.MULTICAST [UR40], [UR50], UR17, desc[UR18] ;  /* 0x00001228320073b4 */ /* 0x0003e20008011811 */
[----:B------:R-:W-:Y:S01]  /*1ea0*/  UMOV UR10, URZ ;  /* 0x000000ff000a7c82 */ /* 0x000fe20008000000 */
[----:B------:R-:W-:Y:S01]  /*1eb0*/  UMOV UR9, UR41 ;  /* 0x0000002900097c82 */ /* 0x000fe20008000000 */
[----:B------:R-:W-:Y:S01]  /*1ec0*/  UMOV UR12, UR28 ;  /* 0x0000001c000c7c82 */ /* 0x000fe20008000000 */
[----:B------:R-:W-:Y:S01]  /*1ed0*/  UMOV UR13, UR44 ;  /* 0x0000002c000d7c82 */ /* 0x000fe20008000000 */
[----:B------:R1:W-:Y:S01]  /*1ee0*/  UTMALDG.3D [UR32], [UR48], desc[UR18] ;  /* 0x00001220300075b4 */ /* 0x0003e20008011000 */
[----:B------:R1:W-:Y:S01]  /*1ef0*/  UTMALDG.4D.MULTICAST [UR24], [UR46], UR17, desc[UR18] ;  /* 0x000012182e0073b4 */ /* 0x0003e20008019811 */
[----:B------:R1:W-:Y:S01]  /*1f00*/  UTMALDG.4D [UR8], [UR20], desc[UR18] ;  /* 0x00001208140075b4 */ /* 0x0003e20008019000 */
[----:B------:R-:W-:Y:S01]  /*1f10*/  NOP ;  /* 0x0000000000007918 */ /* 0x000fe20000000000 */
.L_x_33:
[----:B-1----:R-:W-:Y:S05]  /*1f20*/  BSYNC.RECONVERGENT B0 ;  /* 0x0000000000007941 */ /* 0x002fea0003800200 */
.L_x_32:
[----:B------:R-:W-:Y:S01]  /*1f30*/  UIADD3 UR28, UPT, UPT, UR28, 0x1, URZ ;  /* 0x000000011c1c7890 */ /* 0x000fe2000fffe0ff */
[----:B------:R-:W-:Y:S01]  /*1f40*/  UMOV UR16, UR15 ;  /* 0x0000000f00107c82 */ /* 0x000fe20008000000 */
[----:B------:R-:W-:Y:S02]  /*1f50*/  UMOV UR20, UR7 ;  /* 0x0000000700147c82 */ /* 0x000fe40008000000 */
[----:B------:R-:W-:-:S09]  /*1f60*/  UISETP.NE.AND UP0, UPT, UR28, UR7, UPT ;  /* 0x000000071c00728c */ /* 0x000fd2000bf05270 */
[----:B------:R-:W-:Y:S05]  /*1f70*/  BRA.U UP0, `(.L_x_34) ;  /* 0xfffffff900f87547 */ /* 0x000fea000b83ffff */
.L_x_26:
[----:B------:R-:W-:Y:S01]  /*1f80*/  ULEA UR8, UR15, UR6, 0x3 ;  /* 0x000000060f087291 */ /* 0x000fe2000f8e18ff */
[----:B-1----:R-:W-:Y:S01]  /*1f90*/  SHF.L.U32 R2, R15, 0x1f, RZ ;  /* 0x0000001f0f027819 */ /* 0x002fe200000006ff */
[----:B------:R-:W-:Y:S01]  /*1fa0*/  @!P1 SYNCS.ARRIVE.TRANS64.A1T0 RZ, [UR6+0xf8], RZ ;  /* 0x0000f8ffffff99a7 */ /* 0x000fe20008100006 */
[----:B------:R-:W-:-:S06]  /*1fb0*/  UISETP.GT.AND UP0, UPT, UR37, UR31, UPT ;  /* 0x0000001f2500728c */ /* 0x000fcc000bf04270 */
[----:B------:R1:W1:Y:S03]  /*1fc0*/  SYNCS.PHASECHK.TRANS64.TRYWAIT P1, [UR8+0x58], R2 ;  /* 0x00005802ff0075a7 */ /* 0x0002660008021108 */
[----:B------:R-:W-:Y:S05]  /*1fd0*/  BRA.U !UP0, `(.L_x_35) ;  /* 0x0000000508147547 */ /* 0x000fea000b800000 */
[----:B------:R-:W-:Y:S01]  /*1fe0*/  UIADD3 UR25, UPT, UPT, UR23, UR20, URZ ;  /* 0x0000001417197290 */ /* 0x000fe2000fffe0ff */
[----:B------:R-:W-:-:S11]  /*1ff0*/  UMOV UR28, UR15 ;  /* 0x0000000f001c7c82 */ /* 0x000fd60008000000 */
.L_x_43:
[----:B------:R-:W-:Y:S01]  /*2000*/  ULEA UR41, UR28, UR6, 0x3 ;  /* 0x000000061c297291 */ /* 0x000fe2000f8e18ff */
[----:B--2---:R-:W-:Y:S01]  /*2010*/  @!P5 MOV R3, 0x4400 ;  /* 0x000044000003d802 */ /* 0x004fe20000000f00 */
[----:B-1----:R-:W-:Y:S10]  /*2020*/  @P1 BRA `(.L_x_36) ;  /* 0x00000000000c1947 */ /* 0x002ff40003800000 */
[----:B------:R-:W-:-:S04]  /*2030*/  SHF.L.U32 R4, R15, 0x1f, RZ ;  /* 0x0000001f0f047819 */ /* 0x000fc800000006ff */
[----:B------:R-:W1:Y:S02]  /*2040*/  SYNCS.PHASECHK.TRANS64.TRYWAIT P0, [UR41+0x58], R4 ;  /* 0x00005804ff0075a7 */ /* 0x000e640008001129 */
[----:B-1----:R-:W-:Y:S05]  /*2050*/  @!P0 BRA `(.L_x_37) ;  /* 0x0000007800148947 */ /* 0x002fea0003800000 */
.L_x_36:
[----:B------:R2:W-:Y:S01]  /*2060*/  @!P5 SYNCS.ARRIVE.TRANS64 RZ, [UR41], R3 ;  /* 0x00000003ffffd9a7 */ /* 0x0005e20008000029 */
[----:B------:R-:W-:-:S04]  /*2070*/  ULOP3.LUT UR8, UR14, 0x2, URZ, 0xfc, !UPT ;  /* 0x000000020e087892 */ /* 0x000fc8000f8efcff */
[----:B------:R-:W-:-:S09]  /*2080*/  UISETP.NE.AND UP0, UPT, UR8, 0x2, UPT ;  /* 0x000000020800788c */ /* 0x000fd2000bf05270 */
[----:B------:R-:W-:Y:S05]  /*2090*/  BRA.U UP0, `(.L_x_38) ;  /* 0x0000000100047547 */ /* 0x000fea000b800000 */
[----:B------:R-:W-:Y:S05]  /*20a0*/  BPT.TRAP 0x1 ;  /* 0x000000040000795c */ /* 0x000fea0000300000 */
.L_x_38:
[----:B------:R-:W-:Y:S04]  /*20b0*/  BSSY.RECONVERGENT B0, `(.L_x_39) ;  /* 0x0000003000007945 */ /* 0x000fe80003800200 */
[----:B------:R-:W-:Y:S05]  /*20c0*/  @P4 BRA `(.L_x_40) ;  /* 0x0000000000044947 */ /* 0x000fea0003800000 */
[----:B------:R-:W-:Y:S05]  /*20d0*/  BPT.TRAP 0x1 ;  /* 0x000000040000795c */ /* 0x000fea0000300000 */
.L_x_40:
[----:B------:R-:W-:Y:S05]  /*20e0*/  BSYNC.RECONVERGENT B0 ;  /* 0x0000000000007941 */ /* 0x000fea0003800200 */
.L_x_39:
        /* <DEDUP_REMOVED lines=26> */
[----:B------:R-:W-:Y:S02]  /*2290*/  UIADD3 UR8, UPT, UPT, UR6, 0x35a00, UR8 ;  /* 0x00035a0006087890 */ /* 0x000fe4000fffe008 */
[----:B------:R-:W-:Y:S01]  /*22a0*/  UIADD3.X UR49, UPT, UPT, URZ, UR39, URZ, UP0, !UPT ;  /* 0x00000027ff317290 */ /* 0x000fe200087fe4ff */
        /* <DEDUP_REMOVED lines=19> */
.L_x_42:
[----:B-1----:R-:W-:Y:S05]  /*23e0*/  BSYNC.RECONVERGENT B0 ;  /* 0x0000000000007941 */ /* 0x002fea0003800200 */
.L_x_41:
[----:B------:R-:W-:Y:S01]  /*23f0*/  UIADD3 UR20, UPT, UPT, UR20, 0x1, URZ ;  /* 0x0000000114147890 */ /* 0x000fe2000fffe0ff */
[----:B------:R-:W-:-:S03]  /*2400*/  UMOV UR28, UR15 ;  /* 0x0000000f001c7c82 */ /* 0x000fc60008000000 */
[----:B------:R-:W-:-:S09]  /*2410*/  UISETP.NE.AND UP0, UPT, UR20, UR25, UPT ;  /* 0x000000191400728c */ /* 0x000fd2000bf05270 */
[----:B------:R-:W-:Y:S05]  /*2420*/  BRA.U UP0, `(.L_x_43) ;  /* 0xfffffff900f47547 */ /* 0x000fea000b83ffff */
.L_x_35:
[C---:B-1----:R-:W-:Y:S01]  /*2430*/  LEA R2, R14.reuse, UR6, 0x3 ;  /* 0x000000060e027c11 */ /* 0x042fe2000f8e18ff */
[----:B------:R-:W-:Y:S01]  /*2440*/  NOP ;  /* 0x0000000000007918 */ /* 0x000fe20000000000 */
[----:B--2---:R-:W-:Y:S02]  /*2450*/  SHF.L.U32 R3, R13, 0x1f, RZ ;  /* 0x0000001f0d037819 */ /* 0x004fe400000006ff */
[----:B------:R-:W-:Y:S02]  /*2460*/  LEA R4, R14, UR6, 0x4 ;  /* 0x000000060e047c11 */ /* 0x000fe4000f8e20ff */
[----:B------:R-:W1:Y:S02]  /*2470*/  SYNCS.PHASECHK.TRANS64.TRYWAIT P0, [R2+URZ+0x100], R3 ;  /* 0x00010003020075a7 */ /* 0x000e6400080011ff */
[----:B-1----:R-:W-:Y:S05]  /*2480*/  @!P0 BRA `(.L_x_44) ;  /* 0x0000007400208947 */ /* 0x002fea0003800000 */
.L_x_151:
[----:B------:R-:W2:Y:S01]  /*2490*/  LDS.128 R4, [R4+0x170] ;  /* 0x0001700004047984 */ /* 0x000ea20000000c00 */
[----:B------:R-:W-:Y:S01]  /*24a0*/  ISETP.GE.AND P0, PT, R40, 0x1, PT ;  /* 0x000000012800780c */ /* 0x000fe20003f06270 */
[----:B-1----:R-:W-:Y:S01]  /*24b0*/  VIADD R2, R2, 0x110 ;  /* 0x0000011002027836 */ /* 0x002fe20000000000 */
[----:B------:R-:W-:Y:S01]  /*24c0*/  @!PT LDS RZ, [RZ] ;  /* 0x00000000fffff984 */ /* 0x000fe20000000800 */
[----:B------:R-:W-:Y:S01]  /*24d0*/  @!PT LDS RZ, [RZ] ;  /* 0x00000000fffff984 */ /* 0x000fe20000000800 */
[----:B------:R-:W-:Y:S01]  /*24e0*/  @!PT LDS RZ, [RZ] ;  /* 0x00000000fffff984 */ /* 0x000fe20000000800 */
[----:B------:R-:W-:Y:S01]  /*24f0*/  @!PT LDS RZ, [RZ] ;  /* 0x00000000fffff984 */ /* 0x000fe20000000800 */
[----:B------:R1:W-:Y:S06]  /*2500*/  MEMBAR.ALL.CTA ;  /* 0x0000000000007992 */ /* 0x0003ec0000008000 */
[----:B-1----:R-:W1:Y:S01]  /*2510*/  FENCE.VIEW.ASYNC.S ;  /* 0x00000000000073c6 */ /* 0x002e620000000000 */
[----:B------:R-:W-:-:S04]  /*2520*/  PRMT R2, RZ, 0x654, R2 ;  /* 0x00000654ff027816 */ /* 0x000fc80000000002 */
[----:B-1----:R1:W-:Y:S01]  /*2530*/  SYNCS.ARRIVE.TRANS64.RED.A1T0 RZ, [R2+URZ], RZ ;  /* 0x000000ff02ff79a7 */ /* 0x0023e200081004ff */
[----:B--2---:R-:W-:-:S13]  /*2540*/  LOP3.LUT P2, RZ, R6, 0x1, RZ, 0xc0, !PT ;  /* 0x0000000106ff7812 */ /* 0x004fda000784c0ff */
[----:B------:R-:W-:Y:S01]  /*2550*/  @P2 SHF.R.U32.HI R3, RZ, 0x10, R5 ;  /* 0x00000010ff032819 */ /* 0x000fe20000011605 */
[----:B------:R-:W-:Y:S01]  /*2560*/  VOTEU.ANY UP0, P2 ;  /* 0x0000000000ff7886 */ /* 0x000fe20001000100 */
[----:B------:R-:W-:Y:S02]  /*2570*/  @P2 MOV R10, R4 ;  /* 0x00000004000a2202 */ /* 0x000fe40000000f00 */
[----:B------:R-:W-:Y:S02]  /*2580*/  @P2 R2UR.BROADCAST UR8, R3 ;  /* 0x00000000030822ca */ /* 0x000fe400008e0000 */
[----:B------:R-:W-:-:S11]  /*2590*/  @P2 LOP3.LUT R9, R5, 0xffff, RZ, 0xc0, !PT ;  /* 0x0000ffff05092812 */ /* 0x000fd600078ec0ff */
[----:B------:R-:W-:Y:S01]  /*25a0*/  @UP0 UMOV UR44, UR8 ;  /* 0x00000008002c0c82 */ /* 0x000fe20008000000 */
[----:B-1----:R-:W-:Y:S05]  /*25b0*/  @!P0 BRA `(.L_x_45) ;  /* 0x0000000000b88947 */ /* 0x002fea0003800000 */
[----:B------:R-:W4:Y:S01]  /*25c0*/  LDC.64 R4, c[0x0][0xf18] ;  /* 0x0003c600ff047b82 */ /* 0x000f220000000a00 */
[----:B------:R-:W-:-:S07]  /*25d0*/  ISETP.NE.AND P3, PT, R40, 0x1, PT ;  /* 0x000000012800780c */ /* 0x000fce0003f65270 */
[----:B------:R-:W3:Y:S08]  /*25e0*/  LDC.64 R6, c[0x0][0xf10] ;  /* 0x0003c400ff067b82 */ /* 0x000ef00000000a00 */
[----:B------:R-:W1:Y:S08]  /*25f0*/  LDC R16, c[0x0][0xf20] ;  /* 0x0003c800ff107b82 */ /* 0x000e700000000800 */
[----:B------:R-:W2:Y:S01]  /*2600*/  LDC R17, c[0x0][0xf0c] ;  /* 0x0003c300ff117b82 */ /* 0x000ea20000000800 */
[----:B----4-:R-:W-:Y:S01]  /*2610*/  IMAD.HI.U32 R19, R0, R5, RZ ;  /* 0x0000000500137227 */ /* 0x010fe200078e00ff */
[----:B------:R-:W-:-:S03]  /*2620*/  ISETP.NE.AND P0, PT, R4, 0x1, PT ;  /* 0x000000010400780c */ /* 0x000fc60003f05270 */
[----:B------:R-:W-:-:S03]  /*2630*/  IMAD.HI.U32 R5, R9, R5, RZ ;  /* 0x0000000509057227 */ /* 0x000fc600078e00ff */
[----:B------:R-:W4:Y:S01]  /*2640*/  LDC.64 R2, c[0x0][0xf28] ;  /* 0x0003ca00ff027b82 */ /* 0x000f220000000a00 */
[----:B---3--:R-:W-:-:S04]  /*2650*/  IMAD.HI.U32 R20, R8, R6, RZ ;  /* 0x0000000608147227 */ /* 0x008fc800078e00ff */
[----:B------:R-:W-:Y:S01]  /*2660*/  IMAD.HI.U32 R21, R10, R6, RZ ;  /* 0x000000060a157227 */ /* 0x000fe200078e00ff */
[----:B------:R-:W-:Y:S02]  /*2670*/  SHF.R.U32.HI R20, RZ, R7, R20 ;  /* 0x00000007ff147219 */ /* 0x000fe40000011614 */
[-C--:B-1----:R-:W-:Y:S02]  /*2680*/  SHF.R.U32.HI R19, RZ, R16.reuse, R19 ;  /* 0x00000010ff137219 */ /* 0x082fe40000011613 */
[----:B------:R-:W-:Y:S02]  /*2690*/  SHF.R.U32.HI R5, RZ, R16, R5 ;  /* 0x00000010ff057219 */ /* 0x000fe40000011605 */
[----:B------:R-:W-:Y:S02]  /*26a0*/  SEL R19, R0, R19, !P0 ;  /* 0x0000001300137207 */ /* 0x000fe40004000000 */
[----:B------:R-:W-:Y:S02]  /*26b0*/  SHF.R.U32.HI R21, RZ, R7, R21 ;  /* 0x00000007ff157219 */ /* 0x000fe40000011615 */
[----:B--2---:R-:W-:-:S02]  /*26c0*/  ISETP.NE.AND P1, PT, R17, 0x1, PT ;  /* 0x000000011100780c */ /* 0x004fc40003f25270 */
[----:B------:R-:W-:Y:S02]  /*26d0*/  SEL R5, R9, R5, !P0 ;  /* 0x0000000509057207 */ /* 0x000fe40004000000 */
[----:B------:R-:W-:Y:S02]  /*26e0*/  SEL R20, R8, R20, !P1 ;  /* 0x0000001408147207 */ /* 0x000fe40004800000 */
[----:B------:R-:W-:Y:S01]  /*26f0*/  SEL R21, R10, R21, !P1 ;  /* 0x000000150a157207 */ /* 0x000fe20004800000 */
[----:B----4-:R-:W-:-:S04]  /*2700*/  IMAD.HI.U32 R18, R19, R2, RZ ;  /* 0x0000000213127227 */ /* 0x010fc800078e00ff */
[----:B------:R-:W-:Y:S01]  /*2710*/  IMAD.HI.U32 R6, R20, R2, RZ ;  /* 0x0000000214067227 */ /* 0x000fe200078e00ff */
[----:B------:R-:W-:-:S04]  /*2720*/  @P3 SHF.R.U32.HI R19, RZ, R3, R18 ;  /* 0x00000003ff133219 */ /* 0x000fc80000011612 */
[----:B------:R-:W-:Y:S01]  /*2730*/  @P3 SHF.R.U32.HI R20, RZ, R3, R6 ;  /* 0x00000003ff143219 */ /* 0x000fe20000011606 */
[----:B------:R-:W-:-:S04]  /*2740*/  IMAD R19, R40, R19, RZ ;  /* 0x0000001328137224 */ /* 0x000fc800078e02ff */
[----:B------:R-:W-:Y:S01]  /*2750*/  IMAD R6, R40, R20, RZ ;  /* 0x0000001428067224 */ /* 0x000fe200078e02ff */
[----:B------:R-:W-:-:S04]  /*2760*/  ISETP.GE.AND P0, PT, R5, R19, PT ;  /* 0x000000130500720c */ /* 0x000fc80003f06270 */
[----:B------:R-:W-:Y:S01]  /*2770*/  ISETP.GE.OR P0, PT, R21, R6, P0 ;  /* 0x000000061500720c */ /* 0x000fe20000706670 */
[----:B------:R-:W-:-:S05]  /*2780*/  IMAD.HI.U32 R6, R5, R2, RZ ;  /* 0x0000000205067227 */ /* 0x000fca00078e00ff */
[----:B------:R-:W-:-:S04]  /*2790*/  SHF.R.U32.HI R6, RZ, R3, R6 ;  /* 0x00000003ff067219 */ /* 0x000fc80000011606 */
[----:B------:R-:W-:-:S03]  /*27a0*/  SEL R6, R5, R6, !P3 ;  /* 0x0000000605067207 */ /* 0x000fc60005800000 */
[----:B------:R-:W-:-:S04]  /*27b0*/  @!P0 IMAD.HI.U32 R7, R21, R2, RZ ;  /* 0x0000000215078227 */ /* 0x000fc800078e00ff */
[----:B------:R-:W-:Y:S01]  /*27c0*/  IMAD.MOV R2, RZ, RZ, -R6 ;  /* 0x000000ffff027224 */ /* 0x000fe200078e0a06 */
[----:B------:R-:W-:Y:S02]  /*27d0*/  @!P0 SHF.R.U32.HI R3, RZ, R3, R7 ;  /* 0x00000003ff038219 */ /* 0x000fe40000011607 */
[----:B------:R-:W-:Y:S01]  /*27e0*/  IADD3 R7, PT, PT, -R5, RZ, RZ ;  /* 0x000000ff05077210 */ /* 0x000fe20007ffe1ff */
[----:B------:R-:W-:Y:S01]  /*27f0*/  IMAD R2, R40, R2, R5 ;  /* 0x0000000228027224 */ /* 0x000fe200078e0205 */
[----:B------:R-:W-:-:S03]  /*2800*/  @!P0 SEL R3, R21, R3, !P3 ;  /* 0x0000000315038207 */ /* 0x000fc60005800000 */
[----:B------:R-:W-:Y:S02]  /*2810*/  IMAD R7, R4, R7, R9 ;  /* 0x0000000704077224 */ /* 0x000fe400078e0209 */
[--C-:B------:R-:W-:Y:S02]  /*2820*/  @!P0 IMAD.IADD R6, R6, 0x1, -R3.reuse ;  /* 0x0000000106068824 */ /* 0x100fe400078e0a03 */
[----:B------:R-:W-:Y:S01]  /*2830*/  @!P0 IMAD R3, R2, R20, R3 ;  /* 0x0000001402038224 */ /* 0x000fe200078e0203 */
[----:B------:R-:W-:Y:S01]  /*2840*/  IADD3 R2, PT, PT, -R21, RZ, RZ ;  /* 0x000000ff15027210 */ /* 0x000fe20007ffe1ff */
[----:B------:R-:W-:Y:S02]  /*2850*/  @!P0 IMAD R5, R40, R6, R21 ;  /* 0x0000000628058224 */ /* 0x000fe400078e0215 */
[----:B------:R-:W-:Y:S02]  /*2860*/  @!P0 IMAD.MOV.U32 R21, RZ, RZ, R3 ;  /* 0x000000ffff158224 */ /* 0x000fe400078e0003 */
[----:B------:R-:W-:-:S02]  /*2870*/  IMAD R2, R17, R2, R10 ;  /* 0x0000000211027224 */ /* 0x000fc400078e020a */
[----:B------:R-:W-:Y:S02]  /*2880*/  IMAD R9, R5, R4, R7 ;  /* 0x0000000405097224 */ /* 0x000fe400078e0207 */
[----:B------:R-:W-:Y:S02]  /*2890*/  IMAD R10, R21, R17, R2 ;  /* 0x00000011150a7224 */ /* 0x000fe400078e0202 */
.L_x_45:
[----:B------:R-:W1:Y:S02]  /*28a0*/  LDCU UR8, c[0x0][0xf30] ;  /* 0x0001e600ff0877ac */ /* 0x000e640008000800 */
[----:B-1----:R-:W-:-:S09]  /*28b0*/  UISETP.NE.AND UP0, UPT, UR8, 0x1, UPT ;  /* 0x000000010800788c */ /* 0x002fd2000bf05270 */
[----:B------:R-:W-:Y:S05]  /*28c0*/  BRA.U UP0, `(.L_x_46) ;  /* 0x0000000100407547 */ /* 0x000fea000b800000 */
[----:B------:R-:W1:Y:S08]  /*28d0*/  LDC.64 R4, c[0x0][0xf10] ;  /* 0x0003c400ff047b82 */ /* 0x000e700000000a00 */
[----:B------:R-:W2:Y:S08]  /*28e0*/  LDC.64 R2, c[0x0][0xf18] ;  /* 0x0003c600ff027b82 */ /* 0x000eb00000000a00 */
[----:B------:R-:W3:Y:S08]  /*28f0*/  LDC R6, c[0x0][0xf20] ;  /* 0x0003c800ff067b82 */ /* 0x000ef00000000800 */
[----:B------:R-:W4:Y:S01]  /*2900*/  LDC R7, c[0x0][0xf0c] ;  /* 0x0003c300ff077b82 */ /* 0x000f220000000800 */
[----:B-1----:R-:W-:-:S05]  /*2910*/  IMAD.HI.U32 R4, R10, R4, RZ ;  /* 0x000000040a047227 */ /* 0x002fca00078e00ff */
[----:B------:R-:W-:Y:S01]  /*2920*/  SHF.R.U32.HI R4, RZ, R5, R4 ;  /* 0x00000005ff047219 */ /* 0x000fe20000011604 */
[----:B--2---:R-:W-:Y:S01]  /*2930*/  IMAD.HI.U32 R3, R9, R3, RZ ;  /* 0x0000000309037227 */ /* 0x004fe200078e00ff */
[----:B------:R-:W-:-:S04]  /*2940*/  ISETP.NE.AND P0, PT, R2, 0x1, PT ;  /* 0x000000010200780c */ /* 0x000fc80003f05270 */
[----:B---3--:R-:W-:-:S04]  /*2950*/  SHF.R.U32.HI R3, RZ, R6, R3 ;  /* 0x00000006ff037219 */ /* 0x008fc80000011603 */
[----:B------:R-:W-:Y:S02]  /*2960*/  SEL R3, R9, R3, !P0 ;  /* 0x0000000309037207 */ /* 0x000fe40004000000 */
[----:B----4-:R-:W-:-:S04]  /*2970*/  ISETP.NE.AND P1, PT, R7, 0x1, PT ;  /* 0x000000010700780c */ /* 0x010fc80003f25270 */
[----:B------:R-:W-:-:S05]  /*2980*/  SEL R4, R10, R4, !P1 ;  /* 0x000000040a047207 */ /* 0x000fca0004800000 */
[----:B------:R-:W-:Y:S02]  /*2990*/  IMAD.IADD R5, R3, 0x1, -R4 ;  /* 0x0000000103057824 */ /* 0x000fe400078e0a04 */
[----:B------:R-:W-:Y:S02]  /*29a0*/  IMAD.IADD R3, R4, 0x1, -R3 ;  /* 0x0000000104037824 */ /* 0x000fe400078e0a03 */
[----:B------:R-:W-:Y:S02]  /*29b0*/  IMAD R10, R5, R7, R10 ;  /* 0x00000007050a7224 */ /* 0x000fe400078e020a */
[----:B------:R-:W-:-:S07]  /*29c0*/  IMAD R9, R3, R2, R9 ;  /* 0x0000000203097224 */ /* 0x000fce00078e0209 */
.L_x_46:
[----:B------:R-:W-:Y:S01]  /*29d0*/  VIADD R14, R14, 0x1 ;  /* 0x000000010e0e7836 */ /* 0x000fe20000000000 */
[----:B------:R-:W-:Y:S01]  /*29e0*/  PLOP3.LUT P1, PT, PT, PT, PT, 0x80, 0x8 ;  /* 0x000000000008781c */ /* 0x000fe20003f2f070 */
[----:B------:R-:W-:Y:S02]  /*29f0*/  IMAD.IADD R2, R10, 0x1, R87 ;  /* 0x000000010a027824 */ /* 0x000fe400078e0257 */
[----:B------:R-:W-:Y:S01]  /*2a00*/  IMAD.IADD R3, R9, 0x1, R86 ;  /* 0x0000000109037824 */ /* 0x000fe200078e0256 */
[----:B------:R-:W-:Y:S02]  /*2a10*/  ISETP.NE.AND P0, PT, R14, 0x2, PT ;  /* 0x000000020e00780c */ /* 0x000fe40003f05270 */
[----:B------:R-:W-:Y:S02]  /*2a20*/  R2UR UR27, R2 ;  /* 0x00000000021b72ca */ /* 0x000fe400000e0000 */
[----:B------:R-:W-:Y:S02]  /*2a30*/  SEL R2, RZ, 0x1, P0 ;  /* 0x00000001ff027807 */ /* 0x000fe40000000000 */
[----:B------:R-:W-:-:S02]  /*2a40*/  R2UR UR11, R3 ;  /* 0x00000000030b72ca */ /* 0x000fc400000e0000 */
[----:B------:R-:W-:Y:S02]  /*2a50*/  LOP3.LUT R13, R13, R2, RZ, 0x3c, !PT ;  /* 0x000000020d0d7212 */ /* 0x000fe400078e3cff */
[----:B------:R-:W-:Y:S01]  /*2a60*/  SEL R14, R14, RZ, P0 ;  /* 0x000000ff0e0e7207 */ /* 0x000fe20000000000 */
[----:B------:R-:W-:Y:S10]  /*2a70*/  @P2 BRA `(.L_x_47) ;  /* 0xffffffec00c82947 */ /* 0x000ff4000383ffff */
[----:B------:R-:W-:Y:S01]  /*2a80*/  UIADD3 UR6, UPT, UPT, UR6, 0x58, URZ ;  /* 0x0000005806067890 */ /* 0x000fe2000fffe0ff */
[----:B------:R-:W-:-:S03]  /*2a90*/  SHF.L.U32 R2, R15, 0x1f, RZ ;  /* 0x0000001f0f027819 */ /* 0x000fc600000006ff */
[----:B------:R-:W-:-:S09]  /*2aa0*/  ULEA UR4, UR15, UR6, 0x3 ;  /* 0x000000060f047291 */ /* 0x000fd2000f8e18ff */
[----:B------:R-:W1:Y:S02]  /*2ab0*/  SYNCS.PHASECHK.TRANS64.TRYWAIT P0, [UR4], R2 ;  /* 0x00000002ff0075a7 */ /* 0x000e640008001104 */
[----:B-1----:R-:W-:Y:S05]  /*2ac0*/  @!P0 BRA `(.L_x_48) ;  /* 0x0000006c00a48947 */ /* 0x002fea0003800000 */
.L_x_153:
[----:B------:R-:W-:-:S04]  /*2ad0*/  UIADD3 UR5, UPT, UPT, UR15, 0x1, URZ ;  /* 0x000000010f057890 */ /* 0x000fc8000fffe0ff */
[----:B------:R-:W-:-:S04]  /*2ae0*/  UISETP.NE.AND UP0, UPT, UR5, 0xb, UPT ;  /* 0x0000000b0500788c */ /* 0x000fc8000bf05270 */
[----:B------:R-:W-:Y:S02]  /*2af0*/  USEL UR7, URZ, 0x1, UP0 ;  /* 0x00000001ff077887 */ /* 0x000fe40008000000 */
[----:B------:R-:W-:-:S04]  /*2b00*/  USEL UR5, UR5, URZ, UP0 ;  /* 0x000000ff05057287 */ /* 0x000fc80008000000 */
[----:B------:R-:W-:Y:S01]  /*2b10*/  ULEA UR4, UR5, UR6, 0x3 ;  /* 0x0000000605047291 */ /* 0x000fe2000f8e18ff */
[----:B-1----:R-:W-:-:S04]  /*2b20*/  LOP3.LUT R2, R15, UR7, RZ, 0x3c, !PT ;  /* 0x000000070f027c12 */ /* 0x002fc8000f8e3cff */
[----:B------:R-:W-:-:S04]  /*2b30*/  SHF.L.U32 R3, R2, 0x1f, RZ ;  /* 0x0000001f02037819 */ /* 0x000fc800000006ff */
[----:B------:R-:W1:Y:S02]  /*2b40*/  SYNCS.PHASECHK.TRANS64.TRYWAIT P0, [UR4], R3 ;  /* 0x00000003ff0075a7 */ /* 0x000e640008001104 */
[----:B-1----:R-:W-:Y:S05]  /*2b50*/  @!P0 BRA `(.L_x_49) ;  /* 0x0000006c00988947 */ /* 0x002fea0003800000 */
.L_x_155:
[----:B------:R-:W-:-:S04]  /*2b60*/  UIADD3 UR5, UPT, UPT, UR5, 0x1, URZ ;  /* 0x0000000105057890 */ /* 0x000fc8000fffe0ff */
[----:B------:R-:W-:-:S04]  /*2b70*/  UISETP.NE.AND UP0, UPT, UR5, 0xb, UPT ;  /* 0x0000000b0500788c */ /* 0x000fc8000bf05270 */
[----:B------:R-:W-:Y:S02]  /*2b80*/  USEL UR7, URZ, 0x1, UP0 ;  /* 0x00000001ff077887 */ /* 0x000fe40008000000 */
[----:B------:R-:W-:-:S04]  /*2b90*/  USEL UR5, UR5, URZ, UP0 ;  /* 0x000000ff05057287 */ /* 0x000fc80008000000 */
[----:B------:R-:W-:Y:S01]  /*2ba0*/  ULEA UR4, UR5, UR6, 0x3 ;  /* 0x0000000605047291 */ /* 0x000fe2000f8e18ff */
[----:B------:R-:W-:-:S04]  /*2bb0*/  LOP3.LUT R2, R2, UR7, RZ, 0x3c, !PT ;  /* 0x0000000702027c12 */ /* 0x000fc8000f8e3cff */
[----:B-1----:R-:W-:-:S04]  /*2bc0*/  SHF.L.U32 R3, R2, 0x1f, RZ ;  /* 0x0000001f02037819 */ /* 0x002fc800000006ff */
[----:B------:R-:W1:Y:S02]  /*2bd0*/  SYNCS.PHASECHK.TRANS64.TRYWAIT P0, [UR4], R3 ;  /* 0x00000003ff0075a7 */ /* 0x000e640008001104 */
[----:B-1----:R-:W-:Y:S05]  /*2be0*/  @!P0 BRA `(.L_x_50) ;  /* 0x0000006c008c8947 */ /* 0x002fea0003800000 */
.L_x_157:
        /* <DEDUP_REMOVED lines=9> */
.L_x_159:
        /* <DEDUP_REMOVED lines=9> */
.L_x_161:
        /* <DEDUP_REMOVED lines=9> */
.L_x_163:
        /* <DEDUP_REMOVED lines=9> */
.L_x_165:
        /* <DEDUP_REMOVED lines=9> */
.L_x_167:
        /* <DEDUP_REMOVED lines=9> */
.L_x_169:
        /* <DEDUP_REMOVED lines=9> */
.L_x_171:
[----:B------:R-:W-:-:S04]  /*2fe0*/  UIADD3 UR5, UPT, UPT, UR5, 0x1, URZ ;  /* 0x0000000105057890 */ /* 0x000fc8000fffe0ff */
[----:B------:R-:W-:-:S04]  /*2ff0*/  UISETP.NE.AND UP0, UPT, UR5, 0xb, UPT ;  /* 0x0000000b0500788c */ /* 0x000fc8000bf05270 */
[----:B------:R-:W-:Y:S02]  /*3000*/  USEL UR4, URZ, 0x1, UP0 ;  /* 0x00000001ff047887 */ /* 0x000fe40008000000 */
[----:B------:R-:W-:-:S04]  /*3010*/  USEL UR5, UR5, URZ, UP0 ;  /* 0x000000ff05057287 */ /* 0x000fc80008000000 */
[----:B------:R-:W-:Y:S01]  /*3020*/  ULEA UR5, UR5, UR6, 0x3 ;  /* 0x0000000605057291 */ /* 0x000fe2000f8e18ff */
[----:B------:R-:W-:-:S04]  /*3030*/  LOP3.LUT R2, R2, UR4, RZ, 0x3c, !PT ;  /* 0x0000000402027c12 */ /* 0x000fc8000f8e3cff */
[----:B------:R-:W-:Y:S01]  /*3040*/  SHF.L.U32 R2, R2, 0x1f, RZ ;  /* 0x0000001f02027819 */ /* 0x000fe200000006ff */
[----:B-1--4-:R-:W-:-:S07]  /*3050*/  IMAD.U32 R0, RZ, RZ, UR5 ;  /* 0x00000005ff007e24 */ /* 0x012fce000f8e00ff */
.L_x_58:
[----:B-1----:R1:W2:Y:S02]  /*3060*/  SYNCS.PHASECHK.TRANS64.TRYWAIT P0, [R0+URZ], R2 ;  /* 0x00000002000075a7 */ /* 0x0022a400080011ff */
[----:B--2---:R-:W-:Y:S05]  /*3070*/  @!P0 NANOSLEEP.SYNCS 0x989680 ;  /* 0x009896800000895d */ /* 0x004fea0003900000 */
[----:B------:R-:W2:Y:S02]  /*3080*/  @!P0 SYNCS.PHASECHK.TRANS64 P0, [R0+URZ], R2 ;  /* 0x00000002000085a7 */ /* 0x000ea400080010ff */
[----:B--2---:R-:W-:Y:S05]  /*3090*/  @P0 EXIT ;  /* 0x000000000000094d */ /* 0x004fea0003800000 */
[----:B------:R-:W-:Y:S05]  /*30a0*/  BRA `(.L_x_58) ;  /* 0xfffffffc00ec7947 */ /* 0x000fea000383ffff */
.L_x_23:
[----:B------:R-:W-:-:S04]  /*30b0*/  UISETP.NE.AND UP0, UPT, UR45, URZ, UPT ;  /* 0x000000ff2d00728c */ /* 0x000fc8000bf05270 */
[----:B------:R-:W-:-:S09]  /*30c0*/  UISETP.NE.OR UP0, UPT, UR10, 0x1, UP0 ;  /* 0x000000010a00788c */ /* 0x000fd20008705670 */
[----:B------:R-:W-:Y:S05]  /*30d0*/  BRA.U UP0, `(.L_x_59) ;  /* 0x0000000500487547 */ /* 0x000fea000b800000 */
[----:B------:R-:W-:Y:S01]  /*30e0*/  ISETP.GE.U32.AND P2, PT, R2, 0x8, PT ;  /* 0x000000080200780c */ /* 0x000fe20003f46070 */
[----:B------:R-:W-:Y:S01]  /*30f0*/  IMAD.MOV.U32 R12, RZ, RZ, 0x1 ;  /* 0x00000001ff0c7424 */ /* 0x000fe200078e00ff */
[----:B------:R-:W-:Y:S02]  /*3100*/  CS2R R10, SRZ ;  /* 0x00000000000a7805 */ /* 0x000fe4000001ff00 */
[----:B------:R-:W-:Y:S01]  /*3110*/  CS2R R8, SRZ ;  /* 0x0000000000087805 */ /* 0x000fe2000001ff00 */
[----:B------:R-:W-:Y:S01]  /*3120*/  UMOV UR4, 0x400 ;  /* 0x0000040000047882 */ /* 0x000fe20000000000 */
[----:B------:R-:W-:Y:S01]  /*3130*/  UMOV UR6, URZ ;  /* 0x000000ff00067c82 */ /* 0x000fe20008000000 */
[----:B------:R-:W-:-:S12]  /*3140*/  ULEA UR45, UR45, UR4, 0x18 ;  /* 0x000000042d2d7291 */ /* 0x000fd8000f8ec0ff */
.L_x_63:
[----:B------:R-:W-:Y:S02]  /*3150*/  LEA R0, R8, UR45, 0x3 ;  /* 0x0000002d08007c11 */ /* 0x000fe4000f8e18ff */
[----:B------:R-:W-:-:S03]  /*3160*/  SHF.L.U32 R4, R9, 0x1f, RZ ;  /* 0x0000001f09047819 */ /* 0x000fc600000006ff */
[----:B------:R-:W-:Y:S01]  /*3170*/  VIADD R5, R0, 0x150 ;  /* 0x0000015000057836 */ /* 0x000fe20000000000 */
[----:B------:R-:W1:Y:S02]  /*3180*/  SYNCS.PHASECHK.TRANS64.TRYWAIT P0, [R0+URZ+0x140], R4 ;  /* 0x00014004000075a7 */ /* 0x000e6400080011ff */
[----:B-1----:R-:W-:Y:S05]  /*3190*/  @!P0 BRA `(.L_x_60) ;  /* 0x0000006800e08947 */ /* 0x002fea0003800000 */
.L_x_172:
[----:B------:R-:W-:Y:S01]  /*31a0*/  ULEA UR5, UR6, UR45, 0x3 ;  /* 0x0000002d06057291 */ /* 0x000fe2000f8e18ff */
[----:B-1----:R-:W-:Y:S01]  /*31b0*/  PRMT R0, RZ, 0x654, R5 ;  /* 0x00000654ff007816 */ /* 0x002fe20000000005 */
[----:B------:R-:W-:Y:S01]  /*31c0*/  @!P2 IMAD.MOV.U32 R4, RZ, RZ, 0x10 ;  /* 0x00000010ff04a424 */ /* 0x000fe200078e00ff */
[----:B------:R-:W-:Y:S01]  /*31d0*/  SHF.L.U32 R5, R12, 0x1f, RZ ;  /* 0x0000001f0c057819 */ /* 0x000fe200000006ff */
[----:B------:R-:W-:Y:S01]  /*31e0*/  UIADD3 UR4, UPT, UPT, UR5, 0x100, URZ ;  /* 0x0000010005047890 */ /* 0x000fe2000fffe0ff */
[----:B------:R1:W-:Y:S05]  /*31f0*/  SYNCS.ARRIVE.TRANS64.RED.A1T0 RZ, [R0+URZ], RZ ;  /* 0x000000ff00ff79a7 */ /* 0x0003ea00081004ff */
[----:B------:R-:W-:Y:S01]  /*3200*/  IMAD.U32 R6, RZ, RZ, UR4 ;  /* 0x00000004ff067e24 */ /* 0x000fe2000f8e00ff */
[----:B------:R-:W3:Y:S04]  /*3210*/  SYNCS.PHASECHK.TRANS64.TRYWAIT P0, [UR5+0x110], R5 ;  /* 0x00011005ff0075a7 */ /* 0x000ee80008001105 */
[----:B------:R-:W-:Y:S01]  /*3220*/  PRMT R6, R2, 0x654, R6 ;  /* 0x0000065402067816 */ /* 0x000fe20000000006 */
[----:B-1-3--:R-:W-:Y:S06]  /*3230*/  @!P0 BRA `(.L_x_61) ;  /* 0x0000006800cc8947 */ /* 0x00afec0003800000 */
.L_x_174:
[----:B------:R-:W-:Y:S01]  /*3240*/  ULEA UR4, UR6, UR45, 0x4 ;  /* 0x0000002d06047291 */ /* 0x000fe2000f8e20ff */
[----:B------:R-:W-:Y:S01]  /*3250*/  SEL R3, R6, R3, !P2 ;  /* 0x0000000306037207 */ /* 0x000fe20005000000 */
[----:B------:R-:W-:Y:S01]  /*3260*/  UIADD3 UR5, UPT, UPT, UR5, 0x100, URZ ;  /* 0x0000010005057890 */ /* 0x000fe2000fffe0ff */
[----:B-1----:R-:W-:Y:S01]  /*3270*/  LEA R0, R11, UR45, 0x3 ;  /* 0x0000002d0b007c11 */ /* 0x002fe2000f8e18ff */
[----:B------:R-:W-:Y:S01]  /*3280*/  UIADD3 UR4, UPT, UPT, UR4, 0x170, URZ ;  /* 0x0000017004047890 */ /* 0x000fe2000fffe0ff */
[----:B------:R1:W-:Y:S01]  /*3290*/  @!P2 SYNCS.ARRIVE.TRANS64.RED RZ, [R3+URZ], R4 ;  /* 0x0000000403ffa9a7 */ /* 0x0003e200080004ff */
[----:B------:R-:W-:Y:S01]  /*32a0*/  UIADD3 UR6, UPT, UPT, UR6, 0x1, URZ ;  /* 0x0000000106067890 */ /* 0x000fe2000fffe0ff */
[----:B------:R-:W-:-:S03]  /*32b0*/  VIADD R8, R8, 0x1 ;  /* 0x0000000108087836 */ /* 0x000fc60000000000 */
[----:B------:R-:W-:Y:S02]  /*32c0*/  UISETP.NE.AND UP0, UPT, UR6, 0x2, UPT ;  /* 0x000000020600788c */ /* 0x000fe4000bf05270 */
[----:B------:R-:W-:Y:S01]  /*32d0*/  ISETP.NE.AND P0, PT, R8, 0x2, PT ;  /* 0x000000020800780c */ /* 0x000fe20003f05270 */
[----:B------:R-:W-:Y:S06]  /*32e0*/  UGETNEXTWORKID.BROADCAST [UR4], [UR5] ;  /* 0x00000000040073ca */ /* 0x000fec0008000100 */
[----:B------:R-:W-:Y:S02]  /*32f0*/  USEL UR4, URZ, 0x1, UP0 ;  /* 0x00000001ff047887 */ /* 0x000fe40008000000 */
[----:B------:R-:W-:-:S04]  /*3300*/  USEL UR6, UR6, URZ, UP0 ;  /* 0x000000ff06067287 */ /* 0x000fc80008000000 */
[----:B------:R-:W-:Y:S02]  /*3310*/  LOP3.LUT R12, R12, UR4, RZ, 0x3c, !PT ;  /* 0x000000040c0c7c12 */ /* 0x000fe4000f8e3cff */
[----:B-1----:R-:W-:-:S04]  /*3320*/  SHF.L.U32 R4, R10, 0x1f, RZ ;  /* 0x0000001f0a047819 */ /* 0x002fc800000006ff */
[----:B------:R-:W1:Y:S02]  /*3330*/  SYNCS.PHASECHK.TRANS64.TRYWAIT P1, [R0+URZ+0x100], R4 ;  /* 0x00010004000075a7 */ /* 0x000e6400080211ff */
[----:B-1----:R-:W-:Y:S05]  /*3340*/  @!P1 BRA `(.L_x_62) ;  /* 0x0000006800a09947 */ /* 0x002fea0003800000 */
.L_x_175:
[C---:B-1----:R-:W-:Y:S01]  /*3350*/  LEA R4, R11.reuse, UR45, 0x4 ;  /* 0x0000002d0b047c11 */ /* 0x042fe2000f8e20ff */
[----:B------:R-:W-:Y:S01]  /*3360*/  VIADD R0, R0, 0x110 ;  /* 0x0000011000007836 */ /* 0x000fe20000000000 */
[----:B------:R-:W-:Y:S01]  /*3370*/  SEL R8, R8, RZ, P0 ;  /* 0x000000ff08087207 */ /* 0x000fe20000000000 */
[----:B------:R-:W-:-:S03]  /*3380*/  VIADD R11, R11, 0x1 ;  /* 0x000000010b0b7836 */ /* 0x000fc60000000000 */
[----:B------:R-:W1:Y:S01]  /*3390*/  LDS.128 R4, [R4+0x170] ;  /* 0x0001700004047984 */ /* 0x000e620000000c00 */
[----:B------:R-:W-:Y:S02]  /*33a0*/  PRMT R0, RZ, 0x654, R0 ;  /* 0x00000654ff007816 */ /* 0x000fe40000000000 */
[C---:B------:R-:W-:Y:S01]  /*33b0*/  ISETP.NE.AND P1, PT, R11.reuse, 0x2, PT ;  /* 0x000000020b00780c */ /* 0x040fe20003f25270 */
[----:B------:R-:W-:Y:S01]  /*33c0*/  @!PT LDS RZ, [RZ] ;  /* 0x00000000fffff984 */ /* 0x000fe20000000800 */
[----:B------:R-:W-:Y:S01]  /*33d0*/  @!PT LDS RZ, [RZ] ;  /* 0x00000000fffff984 */ /* 0x000fe20000000800 */
[----:B------:R-:W-:Y:S01]  /*33e0*/  @!PT LDS RZ, [RZ] ;  /* 0x00000000fffff984 */ /* 0x000fe20000000800 */
[----:B------:R-:W-:Y:S01]  /*33f0*/  @!PT LDS RZ, [RZ] ;  /* 0x00000000fffff984 */ /* 0x000fe20000000800 */
[----:B------:R3:W-:Y:S06]  /*3400*/  MEMBAR.ALL.CTA ;  /* 0x0000000000007992 */ /* 0x0007ec0000008000 */
[----:B---3--:R-:W3:Y:S01]  /*3410*/  FENCE.VIEW.ASYNC.S ;  /* 0x00000000000073c6 */ /* 0x008ee20000000000 */
[----:B------:R-:W-:Y:S01]  /*3420*/  SEL R11, R11, RZ, P1 ;  /* 0x000000ff0b0b7207 */ /* 0x000fe20000800000 */
[----:B---3--:R3:W-:Y:S01]  /*3430*/  SYNCS.ARRIVE.TRANS64.RED.A1T0 RZ, [R0+URZ], RZ ;  /* 0x000000ff00ff79a7 */ /* 0x0087e200081004ff */
[----:B-1----:R-:W-:-:S02]  /*3440*/  LOP3.LUT P3, RZ, R6, 0x1, RZ, 0xc0, !PT ;  /* 0x0000000106ff7812 */ /* 0x002fc4000786c0ff */
[----:B------:R-:W-:-:S04]  /*3450*/  SEL R4, RZ, 0x1, P1 ;  /* 0x00000001ff047807 */ /* 0x000fc80000800000 */
[----:B------:R-:W-:Y:S02]  /*3460*/  LOP3.LUT R10, R10, R4, RZ, 0x3c, !PT ;  /* 0x000000040a0a7212 */ /* 0x000fe400078e3cff */
[----:B---3--:R-:W-:-:S04]  /*3470*/  SEL R0, RZ, 0x1, P0 ;  /* 0x00000001ff007807 */ /* 0x008fc80000000000 */
[----:B------:R-:W-:Y:S01]  /*3480*/  LOP3.LUT R9, R9, R0, RZ, 0x3c, !PT ;  /* 0x0000000009097212 */ /* 0x000fe200078e3cff */
[----:B------:R-:W-:Y:S06]  /*3490*/  @P3 BRA `(.L_x_63) ;  /* 0xfffffffc002c3947 */ /* 0x000fec000383ffff */
[----:B------:R-:W-:Y:S01]  /*34a0*/  ULEA UR5, UR6, UR45, 0x3 ;  /* 0x0000002d06057291 */ /* 0x000fe2000f8e18ff */
[----:B------:R-:W-:-:S08]  /*34b0*/  SHF.L.U32 R2, R12, 0x1f, RZ ;  /* 0x0000001f0c027819 */ /* 0x000fd000000006ff */
[----:B------:R-:W1:Y:S02]  /*34c0*/  SYNCS.PHASECHK.TRANS64 P0, [UR5+0x110], R2 ;  /* 0x00011002ff0075a7 */ /* 0x000e640008001005 */
[----:B-1----:R-:W-:Y:S05]  /*34d0*/  @P0 BRA `(.L_x_64) ;  /* 0x0000000000080947 */ /* 0x002fea0003800000 */
[----:B------:R-:W1:Y:S02]  /*34e0*/  SYNCS.PHASECHK.TRANS64.TRYWAIT P0, [UR5+0x110], R2 ;  /* 0x00011002ff0075a7 */ /* 0x000e640008001105 */
[----:B-1----:R-:W-:Y:S05]  /*34f0*/  @!P0 BRA `(.L_x_65) ;  /* 0x0000006800488947 */ /* 0x002fea0003800000 */
.L_x_64:
[----:B------:R-:W-:-:S04]  /*3500*/  UIADD3 UR4, UPT, UPT, UR6, 0x1, URZ ;  /* 0x0000000106047890 */ /* 0x000fc8000fffe0ff */
[----:B------:R-:W-:-:S04]  /*3510*/  UISETP.NE.AND UP0, UPT, UR4, 0x2, UPT ;  /* 0x000000020400788c */ /* 0x000fc8000bf05270 */
[----:B------:R-:W-:Y:S02]  /*3520*/  USEL UR7, URZ, 0x1, UP0 ;  /* 0x00000001ff077887 */ /* 0x000fe40008000000 */
[----:B------:R-:W-:-:S04]  /*3530*/  USEL UR4, UR4, URZ, UP0 ;  /* 0x000000ff04047287 */ /* 0x000fc80008000000 */
[----:B------:R-:W-:Y:S01]  /*3540*/  ULEA UR4, UR4, UR45, 0x3 ;  /* 0x0000002d04047291 */ /* 0x000fe2000f8e18ff */
[----:B-1----:R-:W-:-:S04]  /*3550*/  LOP3.LUT R2, R12, UR7, RZ, 0x3c, !PT ;  /* 0x000000070c027c12 */ /* 0x002fc8000f8e3cff */
[----:B------:R-:W-:-:S04]  /*3560*/  SHF.L.U32 R0, R2, 0x1f, RZ ;  /* 0x0000001f02007819 */ /* 0x000fc800000006ff */
[----:B------:R-:W1:Y:S02]  /*3570*/  SYNCS.PHASECHK.TRANS64 P0, [UR4+0x110], R0 ;  /* 0x00011000ff0075a7 */ /* 0x000e640008001004 */
[----:B-1----:R-:W-:Y:S05]  /*3580*/  @P0 EXIT ;  /* 0x000000000000094d */ /* 0x002fea0003800000 */
[----:B------:R-:W-:Y:S02]  /*3590*/  SHF.L.U32 R2, R2, 0x1f, RZ ;  /* 0x0000001f02027819 */ /* 0x000fe400000006ff */
[----:B------:R-:W-:-:S07]  /*35a0*/  MOV R0, UR4 ;  /* 0x0000000400007c02 */ /* 0x000fce0008000f00 */
.L_x_66:
[----:B-1----:R1:W3:Y:S02]  /*35b0*/  SYNCS.PHASECHK.TRANS64.TRYWAIT P0, [R0+URZ+0x110], R2 ;  /* 0x00011002000075a7 */ /* 0x0022e400080011ff */
[----:B---3--:R-:W-:Y:S05]  /*35c0*/  @!P0 NANOSLEEP.SYNCS 0x989680 ;  /* 0x009896800000895d */ /* 0x008fea0003900000 */
[----:B------:R-:W3:Y:S02]  /*35d0*/  @!P0 SYNCS.PHASECHK.TRANS64 P0, [R0+URZ+0x110], R2 ;  /* 0x00011002000085a7 */ /* 0x000ee400080010ff */
[----:B---3--:R-:W-:Y:S05]  /*35e0*/  @P0 EXIT ;  /* 0x000000000000094d */ /* 0x008fea0003800000 */
[----:B------:R-:W-:Y:S05]  /*35f0*/  BRA `(.L_x_66) ;  /* 0xfffffffc00ec7947 */ /* 0x000fea000383ffff */
.L_x_59:
[----:B------:R-:W-:Y:S05]  /*3600*/  BRA.U UP4, `(.L_x_67) ;  /* 0x0000000d04b87547 */ /* 0x000fea000b800000 */
[----:B------:R-:W-:Y:S01]  /*3610*/  UMOV UR4, 0x40 ;  /* 0x0000004000047882 */ /* 0x000fe20000000000 */
[----:B------:R-:W-:Y:S01]  /*3620*/  NOP ;  /* 0x0000000000007918 */ /* 0x000fe20000000000 */
[----:B------:R-:W-:Y:S01]  /*3630*/  ULEA UR4, UR45, UR4, 0x18 ;  /* 0x000000042d047291 */ /* 0x000fe2000f8ec0ff */
[----:B------:R-:W-:Y:S02]  /*3640*/  UMOV UR5, 0x400 ;  /* 0x0000040000057882 */ /* 0x000fe40000000000 */
[----:B------:R-:W-:-:S06]  /*3650*/  ULEA UR45, UR45, UR5, 0x18 ;  /* 0x000000052d2d7291 */ /* 0x000fcc000f8ec0ff */
[----:B------:R-:W1:Y:S02]  /*3660*/  LDS.U8 R2, [UR4+0x1c] ;  /* 0x00001c04ff027984 */ /* 0x000e640008000000 */
[----:B-1----:R-:W-:-:S13]  /*3670*/  ISETP.NE.AND P0, PT, R2, RZ, PT ;  /* 0x000000ff0200720c */ /* 0x002fda0003f05270 */
[----:B------:R-:W-:Y:S05]  /*3680*/  @P0 BRA `(.L_x_68) ;  /* 0x0000000000580947 */ /* 0x000fea0003800000 */
[----:B------:R-:W-:-:S13]  /*3690*/  ELECT P0, URZ, PT ;  /* 0x0000000000ff782f */ /* 0x000fda0003800000 */
[----:B------:R-:W-:Y:S05]  /*36a0*/  @!P0 BRA `(.L_x_69) ;  /* 0x0000000000608947 */ /* 0x000fea0003800000 */
[----:B------:R-:W-:Y:S01]  /*36b0*/  UMOV UR5, 0x10 ;  /* 0x0000001000057882 */ /* 0x000fe20000000000 */
[----:B------:R-:W-:Y:S01]  /*36c0*/  HFMA2 R2, -RZ, RZ, 0, 5.9604644775390625e-08 ;  /* 0x00000001ff027431 */ /* 0x000fe200000001ff */
[----:B------:R-:W-:-:S03]  /*36d0*/  MOV R3, 0xffff ;  /* 0x0000ffff00037802 */ /* 0x000fc60000000f00 */
[----:B------:R-:W-:Y:S04]  /*36e0*/  DEPBAR.LE SB1, 0x36 ;  /* 0x00009d800000791a */ /* 0x000fe80000000000 */
[----:B------:R-:W1:Y:S02]  /*36f0*/  UTCATOMSWS.FIND_AND_SET.ALIGN UP0, UR5, UR5 ;  /* 0x00000005000575e3 */ /* 0x000e640008000800 */
[----:B-1----:R-:W-:Y:S01]  /*3700*/  MOV R4, UR5 ;  /* 0x0000000500047c02 */ /* 0x002fe20008000f00 */
[----:B------:R-:W-:Y:S06]  /*3710*/  BRA.U UP0, `(.L_x_70) ;  /* 0x0000000100187547 */ /* 0x000fec000b800000 */
.L_x_71:
[----:B------:R-:W-:Y:S05]  /*3720*/  NANOSLEEP 0x64 ;  /* 0x000000640000795d */ /* 0x000fea0003800000 */
[----:B------:R-:W-:-:S05]  /*3730*/  UMOV UR5, 0x10 ;  /* 0x0000001000057882 */ /* 0x000fca0000000000 */
[----:B------:R-:W-:Y:S04]  /*3740*/  DEPBAR.LE SB1, 0x36 ;  /* 0x00009d800000791a */ /* 0x000fe80000000000 */
[----:B------:R-:W1:Y:S02]  /*3750*/  UTCATOMSWS.FIND_AND_SET.ALIGN UP0, UR5, UR5 ;  /* 0x00000005000575e3 */ /* 0x000e640008000800 */
[----:B-1----:R-:W-:Y:S01]  /*3760*/  MOV R4, UR5 ;  /* 0x0000000500047c02 */ /* 0x002fe20008000f00 */
[----:B------:R-:W-:Y:S05]  /*3770*/  BRA.U !UP0, `(.L_x_71) ;  /* 0xfffffffd08e87547 */ /* 0x000fea000b83ffff */
.L_x_70:
[-C--:B------:R-:W-:Y:S02]  /*3780*/  SHF.L.U32 R3, R3, R4.reuse, RZ ;  /* 0x0000000403037219 */ /* 0x080fe400000006ff */
[----:B------:R-:W-:Y:S01]  /*3790*/  SHF.L.U32 R2, R2, R4, RZ ;  /* 0x0000000402027219 */ /* 0x000fe200000006ff */
[----:B------:R-:W-:Y:S02]  /*37a0*/  IMAD.SHL.U32 R4, R4, 0x20, RZ ;  /* 0x0000002004047824 */ /* 0x000fe400078e00ff */
[----:B------:R1:W-:Y:S04]  /*37b0*/  ATOMS.OR RZ, [UR4+0x14], R3 ;  /* 0x00001403ffff798c */ /* 0x0003e8000b000004 */
[----:B------:R1:W-:Y:S04]  /*37c0*/  ATOMS.OR RZ, [UR4+0x18], R2 ;  /* 0x00001802ffff798c */ /* 0x0003e8000b000004 */
[----:B------:R1:W-:Y:S01]  /*37d0*/  STS [UR45+0x190], R4 ;  /* 0x00019004ff007988 */ /* 0x0003e2000800082d */
[----:B------:R-:W-:Y:S05]  /*37e0*/  BRA `(.L_x_69) ;  /* 0x0000000000107947 */ /* 0x000fea0003800000 */
.L_x_68:
[----:B------:R-:W-:-:S05]  /*37f0*/  MOV R2, 0xffffffff ;  /* 0xffffffff00027802 */ /* 0x000fca0000000f00 */
[----:B------:R1:W-:Y:S02]  /*3800*/  STS [UR45+0x190], R2 ;  /* 0x00019002ff007988 */ /* 0x0003e4000800082d */
[----:B-1----:R-:W-:Y:S02]  /*3810*/  MOV R2, 0x3830 ;  /* 0x0000383000027802 */ /* 0x002fe40000000f00 */
[----:B--2--5:R-:W-:Y:S05]  /*3820*/  CALL.REL.NOINC `($__internal_1_$__cuda_sm10x_tcgen05_guardrail_trap_phase_invalid_during_alloc) ;  /* 0x0000006c00647944 */ /* 0x024fea0003c00000 */
.L_x_69:
[----:B------:R-:W-:Y:S05]  /*3830*/  WARPSYNC.ALL ;  /* 0x0000000000007948 */ /* 0x000fea0003800000 */
[----:B------:R-:W3:Y:S01]  /*3840*/  S2UR UR9, SR_CgaCtaId ;  /* 0x00000000000979c3 */ /* 0x000ee20000008800 */
[----:B------:R-:W-:Y:S01]  /*3850*/  UMOV UR4, 0x400 ;  /* 0x0000040000047882 */ /* 0x000fe20000000000 */
[----:B------:R-:W-:-:S06]  /*3860*/  NOP ;  /* 0x0000000000007918 */ /* 0x000fcc0000000000 */
[----:B------:R-:W-:Y:S06]  /*3870*/  BAR.ARV 0x6, 0xa0 ;  /* 0x0182800000007b1d */ /* 0x000fec0000002000 */
[----:B------:R-:W4:Y:S01]  /*3880*/  LDCU UR10, c[0x0][0x38c] ;  /* 0x00007180ff0a77ac */ /* 0x000f220008000800 */
[----:B------:R-:W-:Y:S01]  /*3890*/  LOP3.LUT R0, R0, 0xffff, RZ, 0xc0, !PT ;  /* 0x0000ffff00007812 */ /* 0x000fe200078ec0ff */
[----:B------:R-:W-:Y:S01]  /*38a0*/  IMAD.MOV.U32 R11, RZ, RZ, 0x1 ;  /* 0x00000001ff0b7424 */ /* 0x000fe200078e00ff */
[----:B------:R-:W-:Y:S01]  /*38b0*/  CS2R R8, SRZ ;  /* 0x0000000000087805 */ /* 0x000fe2000001ff00 */
[----:B------:R-:W-:Y:S01]  /*38c0*/  IMAD.MOV.U32 R10, RZ, RZ, RZ ;  /* 0x000000ffff0a7224 */ /* 0x000fe200078e00ff */
[----:B------:R-:W-:Y:S01]  /*38d0*/  R2UR UR13, R0 ;  /* 0x00000000000d72ca */ /* 0x000fe200000e0000 */
[----:B------:R-:W-:Y:S01]  /*38e0*/  UMOV UR24, URZ ;  /* 0x000000ff00187c82 */ /* 0x000fe20008000000 */
[----:B------:R-:W-:Y:S01]  /*38f0*/  UMOV UR23, URZ ;  /* 0x000000ff00177c82 */ /* 0x000fe20008000000 */
[----:B---3--:R-:W-:Y:S01]  /*3900*/  ULEA UR9, UR9, UR4, 0x18 ;  /* 0x0000000409097291 */ /* 0x008fe2000f8ec0ff */
[----:B------:R-:W3:Y:S03]  /*3910*/  LDCU UR4, c[0x0][0x38c] ;  /* 0x00007180ff0477ac */ /* 0x000ee60008000800 */
[----:B------:R-:W-:-:S02]  /*3920*/  UIADD3 UR15, UPT, UPT, UR9, 0x8400, URZ ;  /* 0x00008400090f7890 */ /* 0x000fc4000fffe0ff */
[----:B------:R-:W-:-:S03]  /*3930*/  UIADD3 UR16, UPT, UPT, UR9, 0x1e400, URZ ;  /* 0x0001e40009107890 */ /* 0x000fc6000fffe0ff */
[----:B-1----:R-:W1:Y:S01]  /*3940*/  LDS R2, [UR9+0x190] ;  /* 0x00019009ff027984 */ /* 0x002e620008000800 */
[----:B------:R-:W-:Y:S02]  /*3950*/  UIADD3 UR17, UPT, UPT, UR9, 0x34400, URZ ;  /* 0x0003440009117890 */ /* 0x000fe4000fffe0ff */
[----:B------:R-:W-:Y:S02]  /*3960*/  UIADD3 UR18, UPT, UPT, UR9, 0x35a00, URZ ;  /* 0x00035a0009127890 */ /* 0x000fe4000fffe0ff */
[----:B------:R-:W-:Y:S02]  /*3970*/  USHF.R.U32.HI UR15, URZ, 0x4, UR15 ;  /* 0x00000004ff0f7899 */ /* 0x000fe4000801160f */
[----:B------:R-:W-:Y:S02]  /*3980*/  USHF.R.U32.HI UR16, URZ, 0x4, UR16 ;  /* 0x00000004ff107899 */ /* 0x000fe40008011610 */
[----:B------:R-:W-:Y:S02]  /*3990*/  USHF.R.U32.HI UR17, URZ, 0x4, UR17 ;  /* 0x00000004ff117899 */ /* 0x000fe40008011611 */
[----:B---3--:R-:W-:-:S02]  /*39a0*/  UIADD3 UR4, UPT, UPT, UR4, 0x7f, URZ ;  /* 0x0000007f04047890 */ /* 0x008fc4000fffe0ff */
[----:B------:R-:W-:Y:S02]  /*39b0*/  USHF.R.U32.HI UR18, URZ, 0x4, UR18 ;  /* 0x00000004ff127899 */ /* 0x000fe40008011612 */
[----:B------:R-:W-:Y:S02]  /*39c0*/  USHF.R.S32.HI UR8, URZ, 0x1f, UR4 ;  /* 0x0000001fff087899 */ /* 0x000fe40008011404 */
[----:B------:R-:W-:Y:S02]  /*39d0*/  ULOP3.LUT UR15, UR15, 0x3fff, URZ, 0xc0, !UPT ;  /* 0x00003fff0f0f7892 */ /* 0x000fe4000f8ec0ff */
[----:B------:R-:W-:Y:S02]  /*39e0*/  ULEA.HI UR8, UR8, UR4, URZ, 0x7 ;  /* 0x0000000408087291 */ /* 0x000fe4000f8f38ff */
[----:B------:R-:W-:Y:S02]  /*39f0*/  ULOP3.LUT UR16, UR16, 0x3fff, URZ, 0xc0, !UPT ;  /* 0x00003fff10107892 */ /* 0x000fe4000f8ec0ff */
[----:B------:R-:W-:-:S02]  /*3a00*/  USHF.R.S32.HI UR8, URZ, 0x7, UR8 ;  /* 0x00000007ff087899 */ /* 0x000fc40008011408 */
[----:B------:R-:W-:Y:S02]  /*3a10*/  ULOP3.LUT UR17, UR17, 0x3fff, URZ, 0xc0, !UPT ;  /* 0x00003fff11117892 */ /* 0x000fe4000f8ec0ff */
[----:B------:R-:W-:Y:S02]  /*3a20*/  UISETP.LT.AND UP0, UPT, UR8, 0x1, UPT ;  /* 0x000000010800788c */ /* 0x000fe4000bf01270 */
[----:B------:R-:W-:Y:S02]  /*3a30*/  ULOP3.LUT UR18, UR18, 0x3fff, URZ, 0xc0, !UPT ;  /* 0x00003fff12127892 */ /* 0x000fe4000f8ec0ff */
[----:B------:R-:W-:Y:S02]  /*3a40*/  USEL UR14, UR8, 0x1, !UP0 ;  /* 0x00000001080e7887 */ /* 0x000fe4000c000000 */
[----:B------:R-:W-:Y:S02]  /*3a50*/  ULOP3.LUT UR15, UR15, 0x10000, URZ, 0xfc, !UPT ;  /* 0x000100000f0f7892 */ /* 0x000fe4000f8efcff */
[----:B------:R-:W-:-:S02]  /*3a60*/  ULOP3.LUT UR16, UR16, 0x10000, URZ, 0xfc, !UPT ;  /* 0x0001000010107892 */ /* 0x000fc4000f8efcff */
[----:B------:R-:W-:Y:S02]  /*3a70*/  ULOP3.LUT UR17, UR17, 0x10000, URZ, 0xfc, !UPT ;  /* 0x0001000011117892 */ /* 0x000fe4000f8efcff */
[----:B------:R-:W-:Y:S01]  /*3a80*/  ULOP3.LUT UR18, UR18, 0x10000, URZ, 0xfc, !UPT ;  /* 0x0001000012127892 */ /* 0x000fe2000f8efcff */
[----:B-1----:R-:W-:Y:S01]  /*3a90*/  R2UR UR25, R2 ;  /* 0x00000000021972ca */ /* 0x002fe200000e0000 */
[----:B------:R-:W-:Y:S02]  /*3aa0*/  UIADD3 UR14, UPT, UPT, -UR14, URZ, URZ ;  /* 0x000000ff0e0e7290 */ /* 0x000fe4000fffe1ff */
[----:B----4-:R-:W-:-:S10]  /*3ab0*/  UISETP.GE.AND UP3, UPT, UR10, 0x1, UPT ;  /* 0x000000010a00788c */ /* 0x010fd4000bf66270 */
[----:B------:R-:W-:Y:S02]  /*3ac0*/  UIADD3 UR7, UPT, UPT, UR25, 0x104, URZ ;  /* 0x0000010419077890 */ /* 0x000fe4000fffe0ff */
[----:B------:R-:W-:Y:S02]  /*3ad0*/  UIADD3 UR5, UPT, UPT, UR25, -0x7ffffefc, URZ ;  /* 0x8000010419057890 */ /* 0x000fe4000fffe0ff */
[----:B------:R-:W-:Y:S02]  /*3ae0*/  UIADD3 UR6, UPT, UPT, UR25, 0x100, URZ ;  /* 0x0000010019067890 */ /* 0x000fe4000fffe0ff */
[----:B------:R-:W-:Y:S02]  /*3af0*/  UIADD3 UR4, UPT, UPT, UR25, -0x7fffff00, URZ ;  /* 0x8000010019047890 */ /* 0x000fe4000fffe0ff */
[----:B------:R-:W-:Y:S02]  /*3b00*/  USHF.R.U32.HI UR28, URZ, 0x1a, UR7 ;  /* 0x0000001aff1c7899 */ /* 0x000fe40008011607 */
[----:B------:R-:W-:-:S02]  /*3b10*/  USHF.R.U32.HI UR26, URZ, 0x1a, UR5 ;  /* 0x0000001aff1a7899 */ /* 0x000fc40008011605 */
[----:B------:R-:W-:Y:S02]  /*3b20*/  USHF.R.U32.HI UR29, URZ, 0x11, UR6 ;  /* 0x00000011ff1d7899 */ /* 0x000fe40008011606 */
[----:B------:R-:W-:Y:S02]  /*3b30*/  USHF.R.U32.HI UR27, URZ, 0x11, UR4 ;  /* 0x00000011ff1b7899 */ /* 0x000fe40008011604 */
[----:B------:R-:W-:Y:S02]  /*3b40*/  ULOP3.LUT UR28, UR28, 0x30, URZ, 0xc0, !UPT ;  /* 0x000000301c1c7892 */ /* 0x000fe4000f8ec0ff */
[----:B------:R-:W-:Y:S02]  /*3b50*/  ULOP3.LUT UR26, UR26, 0x30, URZ, 0xc0, !UPT ;  /* 0x000000301a1a7892 */ /* 0x000fe4000f8ec0ff */
[----:B------:R-:W-:Y:S02]  /*3b60*/  ULOP3.LUT UR29, UR29, 0x6000, URZ, 0xc0, !UPT ;  /* 0x000060001d1d7892 */ /* 0x000fe4000f8ec0ff */
[----:B------:R-:W-:-:S02]  /*3b70*/  ULOP3.LUT UR27, UR27, 0x6000, URZ, 0xc0, !UPT ;  /* 0x000060001b1b7892 */ /* 0x000fc4000f8ec0ff */
[----:B------:R-:W-:Y:S02]  /*3b80*/  ULOP3.LUT UR28, UR28, 0x480, URZ, 0xfc, !UPT ;  /* 0x000004801c1c7892 */ /* 0x000fe4000f8efcff */
[----:B------:R-:W-:Y:S02]  /*3b90*/  ULOP3.LUT UR26, UR26, 0x480, URZ, 0xfc, !UPT ;  /* 0x000004801a1a7892 */ /* 0x000fe4000f8efcff */
[----:B------:R-:W-:Y:S02]  /*3ba0*/  ULOP3.LUT UR29, UR29, 0x8a0, URZ, 0xfc, !UPT ;  /* 0x000008a01d1d7892 */ /* 0x000fe4000f8efcff */
[----:B------:R-:W-:Y:S02]  /*3bb0*/  ULOP3.LUT UR27, UR27, 0x8a0, URZ, 0xfc, !UPT ;  /* 0x000008a01b1b7892 */ /* 0x000fe4000f8efcff */
[----:B------:R-:W-:Y:S02]  /*3bc0*/  UPRMT UR29, UR28, 0x5410, UR29 ;  /* 0x000054101c1d7896 */ /* 0x000fe4000800001d */
[----:B------:R-:W-:Y:S01]  /*3bd0*/  UPRMT UR27, UR26, 0x5410, UR27 ;  /* 0x000054101a1b7896 */ /* 0x000fe2000800001b */
[----:B------:R-:W-:-:S02]  /*3be0*/  UMOV UR28, URZ ;  /* 0x000000ff001c7c82 */ /* 0x000fc40008000000 */
[----:B------:R-:W-:-:S09]  /*3bf0*/  UMOV UR26, URZ ;  /* 0x000000ff001a7c82 */ /* 0x000fd20008000000 */
.L_x_78:
[----:B------:R-:W-:Y:S02]  /*3c00*/  LEA R0, R10, UR9, 0x3 ;  /* 0x000000090a007c11 */ /* 0x000fe4000f8e18ff */
[----:B------:R-:W-:Y:S02]  /*3c10*/  SHF.L.U32 R2, R9, 0x1f, RZ ;  /* 0x0000001f09027819 */ /* 0x000fe400000006ff */
[----:B------:R-:W-:Y:S01]  /*3c20*/  PLOP3.LUT P0, PT, PT, PT, UP3, 0x80, 0x8 ;  /* 0x000000000008781c */ /* 0x000fe20003f0f038 */
[----:B------:R-:W-:Y:S01]  /*3c30*/  VIADD R3, R0, 0x110 ;  /* 0x0000011000037836 */ /* 0x000fe20000000000 */
[----:B-1----:R-:W1:Y:S02]  /*3c40*/  SYNCS.PHASECHK.TRANS64.TRYWAIT P1, [R0+URZ+0x100], R2 ;  /* 0x00010002000075a7 */ /* 0x002e6400080211ff */
[----:B-1--4-:R-:W-:Y:S09]  /*3c50*/  @!P1 BRA `(.L_x_72) ;  /* 0x0000006000889947 */ /* 0x012ff20003800000 */
.L_x_177:
[----:B------:R-:W-:Y:S01]  /*3c60*/  LEA R4, R10, UR9, 0x4 ;  /* 0x000000090a047c11 */ /* 0x000fe2000f8e20ff */
[----:B------:R-:W-:Y:S01]  /*3c70*/  @UP3 ULEA UR10, UR23, UR9, 0x3 ;  /* 0x00000009170a3291 */ /* 0x000fe2000f8e18ff */
[----:B------:R-:W-:Y:S01]  /*3c80*/  PLOP3.LUT P2, PT, PT, PT, PT, 0x80, 0x8 ;  /* 0x000000000008781c */ /* 0x000fe20003f4f070 */
[----:B------:R-:W-:Y:S01]  /*3c90*/  ULEA UR11, UR24, UR9, 0x3 ;  /* 0x00000009180b7291 */ /* 0x000fe2000f8e18ff */
[----:B------:R-:W-:Y:S01]  /*3ca0*/  PRMT R3, RZ, 0x654, R3 ;  /* 0x00000654ff037816 */ /* 0x000fe20000000003 */
[----:B------:R-:W-:Y:S01]  /*3cb0*/  ULEA UR12, UR24, UR25, 0x7 ;  /* 0x00000019180c7291 */ /* 0x000fe2000f8e38ff */
[----:B------:R-:W3:Y:S01]  /*3cc0*/  LDS.128 R4, [R4+0x170] ;  /* 0x0001700004047984 */ /* 0x000ee20000000c00 */
[----:B-1----:R-:W-:Y:S02]  /*3cd0*/  @P0 SHF.L.U32 R2, R8, 0x1f, RZ ;  /* 0x0000001f08020819 */ /* 0x002fe400000006ff */
[----:B------:R-:W-:Y:S01]  /*3ce0*/  SHF.L.U32 R0, R11, 0x1f, RZ ;  /* 0x0000001f0b007819 */ /* 0x000fe200000006ff */
[----:B------:R-:W-:Y:S01]  /*3cf0*/  @!PT LDS RZ, [RZ] ;  /* 0x00000000fffff984 */ /* 0x000fe20000000800 */
[----:B------:R-:W-:Y:S01]  /*3d00*/  @!PT LDS RZ, [RZ] ;  /* 0x00000000fffff984 */ /* 0x000fe20000000800 */
[----:B------:R-:W-:Y:S01]  /*3d10*/  @!PT LDS RZ, [RZ] ;  /* 0x00000000fffff984 */ /* 0x000fe20000000800 */
[----:B------:R-:W-:Y:S01]  /*3d20*/  @!PT LDS RZ, [RZ] ;  /* 0x00000000fffff984 */ /* 0x000fe20000000800 */
[----:B------:R1:W-:Y:S06]  /*3d30*/  MEMBAR.ALL.CTA ;  /* 0x0000000000007992 */ /* 0x0003ec0000008000 */
[----:B-1----:R-:W1:Y:S02]  /*3d40*/  FENCE.VIEW.ASYNC.S ;  /* 0x00000000000073c6 */ /* 0x002e640000000000 */
[----:B-1----:R1:W-:Y:S01]  /*3d50*/  SYNCS.ARRIVE.TRANS64.RED.A1T0 RZ, [R3+URZ], RZ ;  /* 0x000000ff03ff79a7 */ /* 0x0023e200081004ff */
[----:B------:R1:W4:Y:S01]  /*3d60*/  @P0 SYNCS.PHASECHK.TRANS64.TRYWAIT P2, [UR10], R2 ;  /* 0x00000002ff0005a7 */ /* 0x000322000804110a */
[----:B---3--:R-:W-:Y:S01]  /*3d70*/  LOP3.LUT P1, RZ, R6, 0x1, RZ, 0xc0, !PT ;  /* 0x0000000106ff7812 */ /* 0x008fe2000782c0ff */
[----:B------:R-:W3:Y:S02]  /*3d80*/  SYNCS.PHASECHK.TRANS64.TRYWAIT P0, [UR11+0x130], R0 ;  /* 0x00013000ff0075a7 */ /* 0x000ee4000800110b */
[----:B-1-34-:R-:W-:Y:S10]  /*3d90*/  @!P0 BRA `(.L_x_73) ;  /* 0x00000060004c8947 */ /* 0x01aff40003800000 */
.L_x_179:
[----:B------:R-:W-:Y:S01]  /*3da0*/  IADD3 R10, PT, PT, R10, 0x1, RZ ;  /* 0x000000010a0a7810 */ /* 0x000fe20007ffe0ff */
[----:B------:R-:W-:Y:S06]  /*3db0*/  BRA.U !UP3, `(.L_x_74) ;  /* 0x000000010bb47547 */ /* 0x000fec000b800000 */
[----:B------:R-:W-:Y:S01]  /*3dc0*/  UMOV UR22, URZ ;  /* 0x000000ff00167c82 */ /* 0x000fe20008000000 */
[----:B------:R-:W-:Y:S01]  /*3dd0*/  UMOV UR21, UR14 ;  /* 0x0000000e00157c82 */ /* 0x000fe20008000000 */
[----:B------:R-:W-:Y:S01]  /*3de0*/  UMOV UR20, UR8 ;  /* 0x0000000800147c82 */ /* 0x000fe20008000000 */
[----:B------:R-:W-:-:S05]  /*3df0*/  UMOV UR19, UR23 ;  /* 0x0000001700137c82 */ /* 0x000fca0008000000 */
.L_x_77:
[----:B------:R-:W-:Y:S02]  /*3e00*/  UIADD3 UR21, UPT, UPT, UR21, 0x1, URZ ;  /* 0x0000000115157890 */ /* 0x000fe4000fffe0ff */
[----:B---3--:R-:W-:Y:S02]  /*3e10*/  ULEA UR10, UR19, UR9, 0x3 ;  /* 0x00000009130a7291 */ /* 0x008fe4000f8e18ff */
[----:B------:R-:W-:Y:S01]  /*3e20*/  UISETP.NE.AND UP0, UPT, UR21, URZ, UPT ;  /* 0x000000ff1500728c */ /* 0x000fe2000bf05270 */
[----:B----4-:R-:W-:Y:S10]  /*3e30*/  @P2 BRA `(.L_x_75) ;  /* 0x00000000000c2947 */ /* 0x010ff40003800000 */
[----:B-1----:R-:W-:Y:S04]  /*3e40*/  SHF.L.U32 R2, R8, 0x1f, RZ ;  /* 0x0000001f08027819 */ /* 0x002fe800000006ff */
[----:B------:R-:W1:Y:S02]  /*3e50*/  SYNCS.PHASECHK.TRANS64.TRYWAIT P0, [UR10], R2 ;  /* 0x00000002ff0075a7 */ /* 0x000e64000800110a */
[----:B-1----:R-:W-:Y:S05]  /*3e60*/  @!P0 BRA `(.L_x_76) ;  /* 0x0000006000308947 */ /* 0x002fea0003800000 */
.L_x_75:
[----:B------:R-:W-:Y:S01]  /*3e70*/  UISETP.NE.AND UP1, UPT, UR20, 0x1, UPT ;  /* 0x000000011400788c */ /* 0x000fe2000bf25270 */
[----:B------:R-:W-:Y:S01]  /*3e80*/  PLOP3.LUT P2, PT, PT, PT, PT, 0x80, 0x8 ;  /* 0x000000000008781c */ /* 0x000fe20003f4f070 */
[----:B------:R-:W-:Y:S02]  /*3e90*/  UIADD3 UR23, UPT, UPT, UR19, 0x1, URZ ;  /* 0x0000000113177890 */ /* 0x000fe4000fffe0ff */
[----:B------:R-:W-:Y:S02]  /*3ea0*/  ULEA UR32, UR19, UR16, 0x9 ;  /* 0x0000001013207291 */ /* 0x000fe4000f8e48ff */
[----:B------:R-:W-:Y:S01]  /*3eb0*/  UISETP.NE.AND UP2, UPT, UR23, 0xb, UPT ;  /* 0x0000000b1700788c */ /* 0x000fe2000bf45270 */
[----:B------:R-:W-:Y:S01]  /*3ec0*/  PLOP3.LUT P0, PT, PT, PT, UP1, 0x80, 0x8 ;  /* 0x000000000008781c */ /* 0x000fe20003f0f018 */
[----:B------:R-:W-:Y:S02]  /*3ed0*/  ULEA UR34, UR19, UR17, 0x5 ;  /* 0x0000001113227291 */ /* 0x000fe4000f8e28ff */
[----:B------:R-:W-:Y:S02]  /*3ee0*/  USEL UR31, URZ, 0x1, UP2 ;  /* 0x00000001ff1f7887 */ /* 0x000fe40009000000 */
[----:B------:R-:W-:Y:S02]  /*3ef0*/  USEL UR23, UR23, URZ, UP2 ;  /* 0x000000ff17177287 */ /* 0x000fe40009000000 */
[----:B------:R-:W-:Y:S02]  /*3f00*/  ULEA UR36, UR19, UR18, 0x5 ;  /* 0x0000001213247291 */ /* 0x000fe4000f8e28ff */
[----:B------:R-:W-:Y:S01]  /*3f10*/  @UP1 ULEA UR30, UR23, UR9, 0x3 ;  /* 0x00000009171e1291 */ /* 0x000fe2000f8e18ff */
[----:B------:R-:W-:Y:S01]  /*3f20*/  LOP3.LUT R8, R8, UR31, RZ, 0x3c, !PT ;  /* 0x0000001f08087c12 */ /* 0x000fe2000f8e3cff */
[----:B------:R-:W-:Y:S02]  /*3f30*/  UISETP.NE.U32.AND UP1, UPT, UR22, URZ, UPT ;  /* 0x000000ff1600728c */ /* 0x000fe4000bf25070 */
[----:B------:R-:W-:Y:S01]  /*3f40*/  UIADD3 UR40, UPT, UPT, UR32, 0x2, URZ ;  /* 0x0000000220287890 */ /* 0x000fe2000fffe0ff */
[----:B-1----:R-:W-:Y:S01]  /*3f50*/  @P0 SHF.L.U32 R0, R8, 0x1f, RZ ;  /* 0x0000001f08000819 */ /* 0x002fe200000006ff */
[----:B------:R-:W-:Y:S01]  /*3f60*/  UIADD3 UR10, UPT, UPT, UR10, 0x58, URZ ;  /* 0x000000580a0a7890 */ /* 0x000fe2000fffe0ff */
[----:B------:R-:W-:Y:S02]  /*3f70*/  UMOV UR35, 0x4008 ;  /* 0x0000400800237882 */ /* 0x000fe40000000000 */
[----:B------:R3:W4:Y:S01]  /*3f80*/  @P0 SYNCS.PHASECHK.TRANS64.TRYWAIT P2, [UR30], R0 ;  /* 0x00000000ff0005a7 */ /* 0x000722000804111e */
[----:B------:R-:W-:Y:S01]  /*3f90*/  ULEA UR30, UR19, UR15, 0x9 ;  /* 0x0000000f131e7291 */ /* 0x000fe2000f8e48ff */
[----:B------:R3:W-:Y:S01]  /*3fa0*/  UTCCP.T.S.4x32dp128bit tmem[UR25+0x100], gdesc[UR34] ;  /* 0x00010022190079e7 */ /* 0x0007e20009100000 */
[----:B------:R-:W-:Y:S02]  /*3fb0*/  UIADD3 UR20, UPT, UPT, UR20, -0x1, URZ ;  /* 0xffffffff14147890 */ /* 0x000fe4000fffe0ff */
[----:B------:R-:W-:Y:S01]  /*3fc0*/  UIADD3 UR38, UPT, UPT, UR30, 0x2, URZ ;  /* 0x000000021e267890 */ /* 0x000fe2000fffe0ff */
[----:B------:R-:W-:Y:S01]  /*3fd0*/  UMOV UR37, 0x4008 ;  /* 0x0000400800257882 */ /* 0x000fe20000000000 */
[----:B------:R-:W-:Y:S01]  /*3fe0*/  UMOV UR33, 0x80004020 ;  /* 0x8000402000217882 */ /* 0x000fe20000000000 */
[----:B------:R3:W-:Y:S01]  /*3ff0*/  UTCCP.T.S.4x32dp128bit tmem[UR25+0x104], gdesc[UR36] ;  /* 0x00010424190079e7 */ /* 0x0007e20009100000 */
[----:B------:R-:W-:Y:S01]  /*4000*/  UMOV UR31, 0x80004020 ;  /* 0x80004020001f7882 */ /* 0x000fe20000000000 */
[----:B------:R-:W-:Y:S01]  /*4010*/  UMOV UR41, 0x80004020 ;  /* 0x8000402000297882 */ /* 0x000fe20000000000 */
[----:B------:R3:W-:Y:S01]  /*4020*/  UTCOMMA gdesc[UR30], gdesc[UR32], tmem[UR12], tmem[UR28], idesc[UR29], tmem[UR6], UP1 ;  /* 0xc0061c201e0075ea */ /* 0x0007e2000880000c */
[----:B------:R-:W-:Y:S01]  /*4030*/  UMOV UR39, 0x80004020 ;  /* 0x8000402000277882 */ /* 0x000fe20000000000 */
[----:B------:R-:W-:Y:S01]  /*4040*/  UMOV UR22, 0x1 ;  /* 0x0000000100167882 */ /* 0x000fe20000000000 */
[----:B------:R3:W-:Y:S01]  /*4050*/  UTCOMMA gdesc[UR38], gdesc[UR40], tmem[UR12], tmem[UR26], idesc[UR27], tmem[UR4], UPT ;  /* 0xc0041a28260075ea */ /* 0x0007e2000b80000c */
[----:B------:R3:W-:Y:S01]  /*4060*/  UTCBAR.MULTICAST [UR10], URZ, UR13 ;  /* 0x000000ff0a0073e9 */ /* 0x0007e2000800080d */
[----:B------:R-:W-:Y:S01]  /*4070*/  UMOV UR19, UR23 ;  /* 0x0000001700137c82 */ /* 0x000fe20008000000 */
[----:B------:R-:W-:Y:S05]  /*4080*/  BRA.U UP0, `(.L_x_77) ;  /* 0xfffffffd005c7547 */ /* 0x000fea000b83ffff */
.L_x_74:
[----:B------:R-:W-:Y:S01]  /*4090*/  UIADD3 UR24, UPT, UPT, UR24, 0x1, URZ ;  /* 0x0000000118187890 */ /* 0x000fe2000fffe0ff */
[C---:B------:R-:W-:Y:S01]  /*40a0*/  ISETP.NE.AND P0, PT, R10.reuse, 0x2, PT ;  /* 0x000000020a00780c */ /* 0x040fe20003f05270 */
[----:B------:R-:W-:Y:S02]  /*40b0*/  UIADD3 UR11, UPT, UPT, UR11, 0x120, URZ ;  /* 0x000001200b0b7890 */ /* 0x000fe4000fffe0ff */
[----:B------:R-:W-:Y:S01]  /*40c0*/  UISETP.NE.AND UP0, UPT, UR24, 0x2, UPT ;  /* 0x000000021800788c */ /* 0x000fe2000bf05270 */
[----:B-1-3--:R-:W-:Y:S02]  /*40d0*/  SEL R0, RZ, 0x1, P0 ;  /* 0x00000001ff007807 */ /* 0x00afe40000000000 */
[----:B------:R-:W-:Y:S01]  /*40e0*/  SEL R10, R10, RZ, P0 ;  /* 0x000000ff0a0a7207 */ /* 0x000fe20000000000 */
[----:B------:R-:W-:Y:S01]  /*40f0*/  USEL UR10, URZ, 0x1, UP0 ;  /* 0x00000001ff0a7887 */ /* 0x000fe20008000000 */
[----:B------:R-:W-:Y:S01]  /*4100*/  LOP3.LUT R9, R9, R0, RZ, 0x3c, !PT ;  /* 0x0000000009097212 */ /* 0x000fe200078e3cff */
[----:B------:R-:W-:Y:S01]  /*4110*/  USEL UR24, UR24, URZ, UP0 ;  /* 0x000000ff18187287 */ /* 0x000fe20008000000 */
[----:B------:R1:W-:Y:S03]  /*4120*/  UTCBAR [UR11], URZ ;  /* 0x000000ff0b0073e9 */ /* 0x0003e600080000ff */
[----:B------:R-:W-:Y:S01]  /*4130*/  LOP3.LUT R11, R11, UR10, RZ, 0x3c, !PT ;  /* 0x0000000a0b0b7c12 */ /* 0x000fe2000f8e3cff */
[----:B------:R-:W-:Y:S07]  /*4140*/  @P1 BRA `(.L_x_78) ;  /* 0xfffffff800ac1947 */ /* 0x000fee000383ffff */
[----:B------:R-:W3:Y:S01]  /*4150*/  S2UR UR4, SR_CgaCtaId ;  /* 0x00000000000479c3 */ /* 0x000ee20000008800 */
[----:B------:R-:W-:Y:S01]  /*4160*/  ELECT P0, URZ, PT ;  /* 0x0000000000ff782f */ /* 0x000fe20003800000 */
[----:B------:R-:W-:Y:S01]  /*4170*/  IMAD.MOV.U32 R0, RZ, RZ, 0x1 ;  /* 0x00000001ff007424 */ /* 0x000fe200078e00ff */
[----:B------:R-:W-:Y:S01]  /*4180*/  UIADD3 UR9, UPT, UPT, UR9, 0x130, URZ ;  /* 0x0000013009097890 */ /* 0x000fe2000fffe0ff */
[----:B------:R-:W-:Y:S01]  /*4190*/  SHF.L.U32 R2, R11, 0x1f, RZ ;  /* 0x0000001f0b027819 */ /* 0x000fe200000006ff */
[----:B------:R-:W-:-:S03]  /*41a0*/  UMOV UR5, 0x40 ;  /* 0x0000004000057882 */ /* 0x000fc60000000000 */
[----:B------:R-:W-:Y:S01]  /*41b0*/  UVIRTCOUNT.DEALLOC.SMPOOL 0x80 ;  /* 0x000000800000784c */ /* 0x000fe20000000000 */
[----:B---3--:R-:W-:Y:S02]  /*41c0*/  ULEA UR4, UR4, UR5, 0x18 ;  /* 0x0000000504047291 */ /* 0x008fe4000f8ec0ff */
[----:B------:R-:W-:-:S07]  /*41d0*/  ULEA UR5, UR24, UR9, 0x3 ;  /* 0x0000000918057291 */ /* 0x000fce000f8e18ff */
[----:B------:R3:W-:Y:S02]  /*41e0*/  @P0 STS.U8 [UR4+0x1c], R0 ;  /* 0x00001c00ff000988 */ /* 0x0007e40008000004 */
[----:B------:R-:W2:Y:S02]  /*41f0*/  SYNCS.PHASECHK.TRANS64.TRYWAIT P0, [UR5], R2 ;  /* 0x00000002ff0075a7 */ /* 0x000ea40008001105 */
[----:B--23--:R-:W-:Y:S05]  /*4200*/  @!P0 BRA `(.L_x_79) ;  /* 0x0000005c00608947 */ /* 0x00cfea0003800000 */
.L_x_182:
[----:B------:R-:W-:-:S04]  /*4210*/  UIADD3 UR6, UPT, UPT, UR24, 0x1, URZ ;  /* 0x0000000118067890 */ /* 0x000fc8000fffe0ff */
[----:B------:R-:W-:-:S04]  /*4220*/  UISETP.NE.AND UP0, UPT, UR6, 0x2, UPT ;  /* 0x000000020600788c */ /* 0x000fc8000bf05270 */
[----:B------:R-:W-:Y:S02]  /*4230*/  USEL UR5, URZ, 0x1, UP0 ;  /* 0x00000001ff057887 */ /* 0x000fe40008000000 */
[----:B------:R-:W-:-:S04]  /*4240*/  USEL UR6, UR6, URZ, UP0 ;  /* 0x000000ff06067287 */ /* 0x000fc80008000000 */
[----:B------:R-:W-:Y:S01]  /*4250*/  ULEA UR6, UR6, UR9, 0x3 ;  /* 0x0000000906067291 */ /* 0x000fe2000f8e18ff */
[----:B--2---:R-:W-:-:S04]  /*4260*/  LOP3.LUT R2, R11, UR5, RZ, 0x3c, !PT ;  /* 0x000000050b027c12 */ /* 0x004fc8000f8e3cff */
[----:B------:R-:W-:-:S04]  /*4270*/  SHF.L.U32 R2, R2, 0x1f, RZ ;  /* 0x0000001f02027819 */ /* 0x000fc800000006ff */
[----:B------:R-:W2:Y:S02]  /*4280*/  SYNCS.PHASECHK.TRANS64.TRYWAIT P0, [UR6], R2 ;  /* 0x00000002ff0075a7 */ /* 0x000ea40008001106 */
[----:B--2---:R-:W-:Y:S05]  /*4290*/  @!P0 BRA `(.L_x_80) ;  /* 0x0000005c00548947 */ /* 0x004fea0003800000 */
.L_x_184:
[----:B------:R-:W-:Y:S01]  /*42a0*/  NOP ;  /* 0x0000000000007918 */ /* 0x000fe20000000000 */
[----:B--2---:R-:W2:Y:S01]  /*42b0*/  LDS R0, [UR4+0x14] ;  /* 0x00001404ff007984 */ /* 0x004ea20008000800 */
[----:B------:R-:W-:Y:S01]  /*42c0*/  ULOP3.LUT UR6, UR25, 0xffff, URZ, 0xc0, !UPT ;  /* 0x0000ffff19067892 */ /* 0x000fe2000f8ec0ff */
[----:B------:R-:W-:Y:S01]  /*42d0*/  UMOV UR8, 0xffff ;  /* 0x0000ffff00087882 */ /* 0x000fe20000000000 */
[----:B------:R-:W-:Y:S02]  /*42e0*/  UMOV UR5, 0x1 ;  /* 0x0000000100057882 */ /* 0x000fe40000000000 */
[----:B------:R-:W-:-:S04]  /*42f0*/  USHF.R.U32.HI UR6, URZ, 0x5, UR6 ;  /* 0x00000005ff067899 */ /* 0x000fc80008011606 */
[----:B------:R-:W-:Y:S02]  /*4300*/  USHF.L.U32 UR8, UR8, UR6, URZ ;  /* 0x0000000608087299 */ /* 0x000fe400080006ff */
[----:B------:R-:W-:-:S04]  /*4310*/  USHF.L.U32 UR5, UR5, UR6, URZ ;  /* 0x0000000605057299 */ /* 0x000fc800080006ff */
[----:B--2---:R-:W-:-:S04]  /*4320*/  LOP3.LUT R0, R0, UR8, RZ, 0xc0, !PT ;  /* 0x0000000800007c12 */ /* 0x004fc8000f8ec0ff */
[----:B------:R-:W-:-:S13]  /*4330*/  ISETP.NE.AND P0, PT, R0, UR8, PT ;  /* 0x0000000800007c0c */ /* 0x000fda000bf05270 */
[----:B------:R-:W-:Y:S05]  /*4340*/  @P0 BRA `(.L_x_81) ;  /* 0x0000000000580947 */ /* 0x000fea0003800000 */
[----:B------:R-:W2:Y:S02]  /*4350*/  LDS R0, [UR4+0x18] ;  /* 0x00001804ff007984 */ /* 0x000ea40008000800 */
[----:B--2---:R-:W-:-:S04]  /*4360*/  LOP3.LUT R0, R0, UR5, RZ, 0xc0, !PT ;  /* 0x0000000500007c12 */ /* 0x004fc8000f8ec0ff */
[----:B------:R-:W-:-:S13]  /*4370*/  ISETP.NE.AND P0, PT, R0, UR5, PT ;  /* 0x0000000500007c0c */ /* 0x000fda000bf05270 */
[----:B------:R-:W-:Y:S05]  /*4380*/  @P0 BRA `(.L_x_82) ;  /* 0x00000000003c0947 */ /* 0x000fea0003800000 */
[----:B------:R-:W2:Y:S01]  /*4390*/  S2R R2, SR_LANEID ;  /* 0x0000000000027919 */ /* 0x000ea20000000000 */
[----:B------:R-:W-:Y:S01]  /*43a0*/  ULOP3.LUT UR8, URZ, UR8, URZ, 0x33, !UPT ;  /* 0x00000008ff087292 */ /* 0x000fe2000f8e33ff */
[----:B------:R-:W-:Y:S02]  /*43b0*/  VOTEU.ANY UR7, UPT, PT ;  /* 0x0000000000077886 */ /* 0x000fe400038e0100 */
[----:B------:R-:W-:-:S03]  /*43c0*/  UFLO.U32 UR7, UR7 ;  /* 0x00000007000772bd */ /* 0x000fc600080e0000 */
[----:B------:R-:W-:-:S04]  /*43d0*/  IMAD.U32 R0, RZ, RZ, UR8 ;  /* 0x00000008ff007e24 */ /* 0x000fc8000f8e00ff */
[----:B------:R3:W1:Y:S02]  /*43e0*/  REDUX UR6, R0 ;  /* 0x00000000000673c4 */ /* 0x0006640000000000 */
[----:B------:R1:W-:Y:S01]  /*43f0*/  UTCATOMSWS.AND URZ, UR8 ;  /* 0x0000000800ff79e3 */ /* 0x0003e20008000000 */
[----:B--2---:R-:W-:Y:S02]  /*4400*/  ISETP.EQ.U32.AND P0, PT, R2, UR7, PT ;  /* 0x0000000702007c0c */ /* 0x004fe4000bf02070 */
[----:B---3--:R-:W-:Y:S02]  /*4410*/  LOP3.LUT R0, RZ, UR5, RZ, 0x33, !PT ;  /* 0x00000005ff007c12 */ /* 0x008fe4000f8e33ff */
[----:B-1----:R-:W-:Y:S02]  /*4420*/  MOV R2, UR6 ;  /* 0x0000000600027c02 */ /* 0x002fe40008000f00 */
[----:B------:R-:W1:Y:S07]  /*4430*/  REDUX UR5, R0 ;  /* 0x00000000000573c4 */ /* 0x000e6e0000000000 */
[----:B------:R2:W-:Y:S01]  /*4440*/  @P0 ATOMS.AND RZ, [UR4+0x14], R2 ;  /* 0x00001402ffff098c */ /* 0x0005e2000a800004 */
[----:B-1----:R-:W-:-:S05]  /*4450*/  IMAD.U32 R0, RZ, RZ, UR5 ;  /* 0x00000005ff007e24 */ /* 0x002fca000f8e00ff */
[----:B------:R2:W-:Y:S01]  /*4460*/  @P0 ATOMS.AND RZ, [UR4+0x18], R0 ;  /* 0x00001800ffff098c */ /* 0x0005e2000a800004 */
[----:B------:R-:W-:Y:S05]  /*4470*/  BRA `(.L_x_83) ;  /* 0x0000000000147947 */ /* 0x000fea0003800000 */
.L_x_82:
[----:B------:R-:W-:Y:S02]  /*4480*/  MOV R2, 0x44a0 ;  /* 0x000044a000027802 */ /* 0x000fe40000000f00 */
[----:B-1--45:R-:W-:Y:S05]  /*4490*/  CALL.REL.NOINC `($__internal_0_$__cuda_sm10x_tcgen05_guardrail_trap_col_being_dealloced_not_returned_by_alloc) ;  /* 0x00000060003c7944 */ /* 0x032fea0003c00000 */
[----:B------:R-:W-:Y:S05]  /*44a0*/  BRA `(.L_x_83) ;  /* 0x0000000000087947 */ /* 0x000fea0003800000 */
.L_x_81:
[----:B------:R-:W-:Y:S02]  /*44b0*/  MOV R2, 0x44d0 ;  /* 0x000044d000027802 */ /* 0x000fe40000000f00 */
[----:B-1--45:R-:W-:Y:S05]  /*44c0*/  CALL.REL.NOINC `($__internal_2_$__cuda_sm10x_tcgen05_guardrail_trap_unallocated_columns_being_dealloced) ;  /* 0x0000006000487944 */ /* 0x032fea0003c00000 */
.L_x_83:
[----:B------:R-:W-:Y:S01]  /*44d0*/  NOP ;  /* 0x0000000000007918 */ /* 0x000fe20000000000 */
[----:B------:R-:W-:Y:S05]  /*44e0*/  EXIT ;  /* 0x000000000000794d */ /* 0x000fea0003800000 */
.L_x_67:
[----:B------:R-:W-:-:S09]  /*44f0*/  UISETP.NE.OR UP5, UPT, UR10, 0x3, !UP5 ;  /* 0x000000030a00788c */ /* 0x000fd2000efa5670 */
[----:B------:R-:W-:Y:S05]  /*4500*/  BRA.U UP5, `(.L_x_84) ;  /* 0x0000000d05f87547 */ /* 0x000fea000b800000 */
[----:B------:R-:W1:Y:S01]  /*4510*/  LDC R0, c[0x0][0xf30] ;  /* 0x0003cc00ff007b82 */ /* 0x000e620000000800 */
[----:B------:R-:W-:Y:S01]  /*4520*/  UMOV UR4, 0x400 ;  /* 0x0000040000047882 */ /* 0x000fe20000000000 */
[----:B------:R-:W-:Y:S01]  /*4530*/  IMAD.MOV.U32 R32, RZ, RZ, 0x1 ;  /* 0x00000001ff207424 */ /* 0x000fe200078e00ff */
[----:B------:R-:W-:Y:S01]  /*4540*/  ULEA UR4, UR45, UR4, 0x18 ;  /* 0x000000042d047291 */ /* 0x000fe2000f8ec0ff */
[----:B------:R-:W-:Y:S01]  /*4550*/  CS2R R30, SRZ ;  /* 0x00000000001e7805 */ /* 0x000fe2000001ff00 */
[----:B------:R-:W-:Y:S01]  /*4560*/  IMAD.MOV.U32 R27, RZ, RZ, 0x2000 ;  /* 0x00002000ff1b7424 */ /* 0x000fe200078e00ff */
[----:B------:R-:W-:Y:S02]  /*4570*/  UPLOP3.LUT UP0, UPT, UPT, UPT, UPT, 0x40, 0x4 ;  /* 0x000000000004789c */ /* 0x000fe40003f0e870 */
[----:B------:R-:W3:Y:S01]  /*4580*/  LDC R26, c[0x0][0x370] ;  /* 0x0000dc00ff1a7b82 */ /* 0x000ee20000000800 */
[----:B------:R-:W-:Y:S02]  /*4590*/  UIADD3 UR5, UPT, UPT, UR4, 0xc8, URZ ;  /* 0x000000c804057890 */ /* 0x000fe4000fffe0ff */
[----:B------:R-:W-:-:S02]  /*45a0*/  UIADD3 UR33, UPT, UPT, UR4, 0xb0, URZ ;  /* 0x000000b004217890 */ /* 0x000fc4000fffe0ff */
[----:B------:R-:W-:Y:S02]  /*45b0*/  UIADD3 UR25, UPT, UPT, UR4, 0xb8, URZ ;  /* 0x000000b804197890 */ /* 0x000fe4000fffe0ff */
[----:B------:R-:W-:Y:S01]  /*45c0*/  UIADD3 UR9, UPT, UPT, UR4, 0xc0, URZ ;  /* 0x000000c004097890 */ /* 0x000fe2000fffe0ff */
[----:B------:R-:W4:Y:S01]  /*45d0*/  LDC R3, c[0x0][0xf0c] ;  /* 0x0003c300ff037b82 */ /* 0x000f220000000800 */
[----:B------:R-:W-:-:S07]  /*45e0*/  UPRMT UR5, UR45, 0x654, UR5 ;  /* 0x000006542d057896 */ /* 0x000fce0008000005 */
[----:B------:R-:W2:Y:S01]  /*45f0*/  LDC R24, c[0x0][0xf20] ;  /* 0x0003c800ff187b82 */ /* 0x000ea20000000800 */
[----:B-1----:R-:W-:-:S07]  /*4600*/  ISETP.NE.AND P1, PT, R0, 0x1, PT ;  /* 0x000000010000780c */ /* 0x002fce0003f25270 */
[----:B------:R-:W1:Y:S08]  /*4610*/  LDC.64 R34, c[0x0][0x348] ;  /* 0x0000d200ff227b82 */ /* 0x000e700000000a00 */
[----:B------:R-:W1:Y:S08]  /*4620*/  LDC.64 R14, c[0x0][0xc88] ;  /* 0x00032200ff0e7b82 */ /* 0x000e700000000a00 */
[----:B------:R-:W1:Y:S08]  /*4630*/  LDC.64 R18, c[0x0][0xf10] ;  /* 0x0003c400ff127b82 */ /* 0x000e700000000a00 */
[----:B------:R-:W1:Y:S08]  /*4640*/  LDC.64 R6, c[0x0][0xf18] ;  /* 0x0003c600ff067b82 */ /* 0x000e700000000a00 */
[----:B------:R-:W1:Y:S08]  /*4650*/  LDC.64 R4, c[0x0][0xf28] ;  /* 0x0003ca00ff047b82 */ /* 0x000e700000000a00 */
[----:B------:R-:W1:Y:S08]  /*4660*/  LDC.64 R16, c[0x0][0xc90] ;  /* 0x00032400ff107b82 */ /* 0x000e700000000a00 */
[----:B--234-:R-:W1:Y:S02]  /*4670*/  LDC R25, c[0x0][0x374] ;  /* 0x0000dd00ff197b82 */ /* 0x01ce640000000800 */
.L_x_95:
[C---:B------:R-:W-:Y:S02]  /*4680*/  LEA R0, R31.reuse, UR4, 0x3 ;  /* 0x000000041f007c11 */ /* 0x040fe4000f8e18ff */
[----:B------:R-:W-:Y:S02]  /*4690*/  SHF.L.U32 R2, R30, 0x1f, RZ ;  /* 0x0000001f1e027819 */ /* 0x000fe400000006ff */
[----:B------:R-:W-:Y:S02]  /*46a0*/  LEA R20, R31, UR4, 0x4 ;  /* 0x000000041f147c11 */ /* 0x000fe4000f8e20ff */
[----:B--2---:R-:W2:Y:S02]  /*46b0*/  SYNCS.PHASECHK.TRANS64.TRYWAIT P0, [R0+URZ+0x100], R2 ;  /* 0x00010002000075a7 */ /* 0x004ea400080011ff */
[----:B--2---:R-:W-:Y:S05]  /*46c0*/  @!P0 BRA `(.L_x_85) ;  /* 0x0000005800608947 */ /* 0x004fea0003800000 */
.L_x_185:
[----:B------:R-:W-:Y:S01]  /*46d0*/  ISETP.GE.AND P0, PT, R40, 0x1, PT ;  /* 0x000000012800780c */ /* 0x000fe20003f06270 */
[----:B------:R-:W3:Y:S01]  /*46e0*/  LDS.128 R20, [R20+0x170] ;  /* 0x0001700014147984 */ /* 0x000ee20000000c00 */
[----:B-1----:R-:W-:Y:S01]  /*46f0*/  ISETP.NE.U32.AND P5, PT, R16, RZ, PT ;  /* 0x000000ff1000720c */ /* 0x002fe20003fa5070 */
[----:B--2---:R-:W-:Y:S01]  /*4700*/  VIADD R0, R0, 0x110 ;  /* 0x0000011000007836 */ /* 0x004fe20000000000 */
[----:B------:R-:W-:Y:S01]  /*4710*/  ISETP.NE.U32.AND P4, PT, R16, RZ, PT ;  /* 0x000000ff1000720c */ /* 0x000fe20003f85070 */
[----:B------:R-:W-:Y:S01]  /*4720*/  USHF.L.U32 UR35, UR27, 0x7, URZ ;  /* 0x000000071b237899 */ /* 0x000fe200080006ff */
[C---:B------:R-:W-:Y:S01]  /*4730*/  ISETP.NE.AND.EX P5, PT, R17.reuse, RZ, PT, P5 ;  /* 0x000000ff1100720c */ /* 0x040fe20003fa5350 */
[----:B------:R-:W-:Y:S01]  /*4740*/  USHF.L.U32 UR34, UR11, 0x7, URZ ;  /* 0x000000070b227899 */ /* 0x000fe200080006ff */
[----:B------:R-:W-:Y:S01]  /*4750*/  PRMT R0, RZ, 0x654, R0 ;  /* 0x00000654ff007816 */ /* 0x000fe20000000000 */
[----:B------:R-:W-:Y:S01]  /*4760*/  @!PT LDS RZ, [RZ] ;  /* 0x00000000fffff984 */ /* 0x000fe20000000800 */
[----:B------:R-:W-:Y:S01]  /*4770*/  @!PT LDS RZ, [RZ] ;  /* 0x00000000fffff984 */ /* 0x000fe20000000800 */
[----:B------:R-:W-:Y:S01]  /*4780*/  @!PT LDS RZ, [RZ] ;  /* 0x00000000fffff984 */ /* 0x000fe20000000800 */
[----:B------:R-:W-:Y:S01]  /*4790*/  @!PT LDS RZ, [RZ] ;  /* 0x00000000fffff984 */ /* 0x000fe20000000800 */
[----:B------:R1:W-:Y:S06]  /*47a0*/  MEMBAR.ALL.CTA ;  /* 0x0000000000007992 */ /* 0x0003ec0000008000 */
[----:B-1----:R-:W1:Y:S01]  /*47b0*/  FENCE.VIEW.ASYNC.S ;  /* 0x00000000000073c6 */ /* 0x002e620000000000 */
[----:B------:R-:W-:Y:S02]  /*47c0*/  ISETP.NE.AND.EX P4, PT, R17, RZ, PT, P4 ;  /* 0x000000ff1100720c */ /* 0x000fe40003f85340 */
[----:B------:R-:W-:Y:S01]  /*47d0*/  SHF.L.U32 R28, R32, 0x1f, RZ ;  /* 0x0000001f201c7819 */ /* 0x000fe200000006ff */
[----:B-1----:R1:W-:Y:S01]  /*47e0*/  SYNCS.ARRIVE.TRANS64.RED.A1T0 RZ, [R0+URZ], RZ ;  /* 0x000000ff00ff79a7 */ /* 0x0023e200081004ff */
[----:B---3--:R-:W-:Y:S11]  /*47f0*/  LOP3.LUT P3, RZ, R22, 0x1, RZ, 0xc0, !PT ;  /* 0x0000000116ff7812 */ /* 0x008ff6000786c0ff */
[----:B------:R-:W-:Y:S02]  /*4800*/  @!UPT UIADD3 URZ, UPT, UPT, URZ, URZ, URZ ;  /* 0x000000fffffff290 */ /* 0x000fe4000fffe0ff */
[----:B------:R-:W-:Y:S02]  /*4810*/  @P3 MOV R11, R20 ;  /* 0x00000014000b3202 */ /* 0x000fe40000000f00 */
[----:B------:R-:W-:Y:S01]  /*4820*/  @P3 LOP3.LUT R10, R21, 0xffff, RZ, 0xc0, !PT ;  /* 0x0000ffff150a3812 */ /* 0x000fe200078ec0ff */
[----:B-1----:R-:W-:Y:S06]  /*4830*/  @!P0 BRA `(.L_x_86) ;  /* 0x0000000000a48947 */ /* 0x002fec0003800000 */
[-C--:B------:R-:W-:Y:S01]  /*4840*/  IMAD.HI.U32 R0, R25, R7.reuse, RZ ;  /* 0x0000000719007227 */ /* 0x080fe200078e00ff */
[----:B------:R-:W-:Y:S02]  /*4850*/  ISETP.NE.AND P0, PT, R6, 0x1, PT ;  /* 0x000000010600780c */ /* 0x000fe40003f05270 */
[----:B------:R-:W-:Y:S01]  /*4860*/  ISETP.NE.AND P2, PT, R40, 0x1, PT ;  /* 0x000000012800780c */ /* 0x000fe20003f45270 */
[----:B------:R-:W-:Y:S01]  /*4870*/  IMAD.HI.U32 R9, R26, R18, RZ ;  /* 0x000000121a097227 */ /* 0x000fe200078e00ff */
[----:B------:R-:W-:Y:S02]  /*4880*/  SHF.R.U32.HI R0, RZ, R24, R0 ;  /* 0x00000018ff007219 */ /* 0x000fe40000011600 */
[----:B------:R-:W-:Y:S01]  /*4890*/  ISETP.NE.AND P6, PT, R3, 0x1, PT ;  /* 0x000000010300780c */ /* 0x000fe20003fc5270 */
[----:B------:R-:W-:Y:S01]  /*48a0*/  IMAD.HI.U32 R13, R10, R7, RZ ;  /* 0x000000070a0d7227 */ /* 0x000fe200078e00ff */
[----:B------:R-:W-:Y:S02]  /*48b0*/  SHF.R.U32.HI R9, RZ, R19, R9 ;  /* 0x00000013ff097219 */ /* 0x000fe40000011609 */
[----:B------:R-:W-:Y:S01]  /*48c0*/  SEL R0, R25, R0, !P0 ;  /* 0x0000000019007207 */ /* 0x000fe20004000000 */
[----:B------:R-:W-:Y:S01]  /*48d0*/  IMAD.HI.U32 R12, R11, R18, RZ ;  /* 0x000000120b0c7227 */ /* 0x000fe200078e00ff */
[----:B------:R-:W-:Y:S03]  /*48e0*/  SEL R9, R26, R9, !P6 ;  /* 0x000000091a097207 */ /* 0x000fe60007000000 */
[-C--:B------:R-:W-:Y:S01]  /*48f0*/  IMAD.HI.U32 R8, R0, R4.reuse, RZ ;  /* 0x0000000400087227 */ /* 0x080fe200078e00ff */
[----:B------:R-:W-:Y:S03]  /*4900*/  SHF.R.U32.HI R12, RZ, R19, R12 ;  /* 0x00000013ff0c7219 */ /* 0x000fe6000001160c */
[----:B------:R-:W-:Y:S01]  /*4910*/  IMAD.HI.U32 R2, R9, R4, RZ ;  /* 0x0000000409027227 */ /* 0x000fe200078e00ff */
[-C--:B------:R-:W-:Y:S02]  /*4920*/  @P2 SHF.R.U32.HI R0, RZ, R5.reuse, R8 ;  /* 0x00000005ff002219 */ /* 0x080fe40000011608 */
[----:B------:R-:W-:Y:S02]  /*4930*/  SHF.R.U32.HI R8, RZ, R24, R13 ;  /* 0x00000018ff087219 */ /* 0x000fe4000001160d */
[----:B------:R-:W-:Y:S01]  /*4940*/  @P2 SHF.R.U32.HI R9, RZ, R5, R2 ;  /* 0x00000005ff092219 */ /* 0x000fe20000011602 */
[----:B------:R-:W-:Y:S01]  /*4950*/  IMAD R0, R40, R0, RZ ;  /* 0x0000000028007224 */ /* 0x000fe200078e02ff */
[----:B------:R-:W-:Y:S02]  /*4960*/  SEL R8, R10, R8, !P0 ;  /* 0x000000080a087207 */ /* 0x000fe40004000000 */
[----:B------:R-:W-:Y:S01]  /*4970*/  SEL R2, R11, R12, !P6 ;  /* 0x0000000c0b027207 */ /* 0x000fe20007000000 */
[----:B------:R-:W-:Y:S01]  /*4980*/  IMAD R12, R40, R9, RZ ;  /* 0x00000009280c7224 */ /* 0x000fe200078e02ff */
[C---:B------:R-:W-:Y:S01]  /*4990*/  ISETP.GE.AND P0, PT, R8.reuse, R0, PT ;  /* 0x000000000800720c */ /* 0x040fe20003f06270 */
[----:B------:R-:W-:Y:S03]  /*49a0*/  IMAD.HI.U32 R0, R8, R4, RZ ;  /* 0x0000000408007227 */ /* 0x000fe600078e00ff */
[----:B------:R-:W-:Y:S02]  /*49b0*/  ISETP.GE.OR P0, PT, R2, R12, P0 ;  /* 0x0000000c0200720c */ /* 0x000fe40000706670 */
[-C--:B------:R-:W-:Y:S04]  /*49c0*/  SHF.R.U32.HI R0, RZ, R5.reuse, R0 ;  /* 0x00000005ff007219 */ /* 0x080fe80000011600 */
[----:B------:R-:W-:Y:S05]  /*49d0*/  SEL R13, R8, R0, !P2 ;  /* 0x00000000080d7207 */ /* 0x000fea0005000000 */
[----:B------:R-:W-:Y:S02]  /*49e0*/  IMAD.MOV R12, RZ, RZ, -R13 ;  /* 0x000000ffff0c7224 */ /* 0x000fe400078e0a0d */
[----:B------:R-:W-:Y:S04]  /*49f0*/  @!P0 IMAD.HI.U32 R0, R2, R4, RZ ;  /* 0x0000000402008227 */ /* 0x000fe800078e00ff */
[----:B------:R-:W-:Y:S01]  /*4a00*/  IMAD R12, R40, R12, R8 ;  /* 0x0000000c280c7224 */ /* 0x000fe200078e0208 */
[----:B------:R-:W-:Y:S04]  /*4a10*/  @!P0 SHF.R.U32.HI R0, RZ, R5, R0 ;  /* 0x00000005ff008219 */ /* 0x000fe80000011600 */
[----:B------:R-:W-:Y:S04]  /*4a20*/  @!P0 SEL R0, R2, R0, !P2 ;  /* 0x0000000002008207 */ /* 0x000fe80005000000 */
[----:B------:R-:W-:Y:S01]  /*4a30*/  @!P0 IADD3 R13, PT, PT, R13, -R0, RZ ;  /* 0x800000000d0d8210 */ /* 0x000fe20007ffe0ff */
[----:B------:R-:W-:Y:S01]  /*4a40*/  @!P0 IMAD R0, R9, R12, R0 ;  /* 0x0000000c09008224 */ /* 0x000fe200078e0200 */
[----:B------:R-:W-:Y:S01]  /*4a50*/  IADD3 R9, PT, PT, -R8, RZ, RZ ;  /* 0x000000ff08097210 */ /* 0x000fe20007ffe1ff */
[--C-:B------:R-:W-:Y:S02]  /*4a60*/  IMAD.MOV R12, RZ, RZ, -R2.reuse ;  /* 0x000000ffff0c7224 */ /* 0x100fe400078e0a02 */
[----:B------:R-:W-:Y:S02]  /*4a70*/  @!P0 IMAD R8, R13, R40, R2 ;  /* 0x000000280d088224 */ /* 0x000fe400078e0202 */
[----:B------:R-:W-:Y:S02]  /*4a80*/  @!P0 IMAD.MOV.U32 R2, RZ, RZ, R0 ;  /* 0x000000ffff028224 */ /* 0x000fe400078e0000 */
[----:B------:R-:W-:Y:S02]  /*4a90*/  IMAD R11, R3, R12, R11 ;  /* 0x0000000c030b7224 */ /* 0x000fe400078e020b */
[----:B------:R-:W-:Y:S02]  /*4aa0*/  IMAD R10, R6, R9, R10 ;  /* 0x00000009060a7224 */ /* 0x000fe400078e020a */
[----:B------:R-:W-:Y:S02]  /*4ab0*/  IMAD R11, R2, R3, R11 ;  /* 0x00000003020b7224 */ /* 0x000fe400078e020b */
[----:B------:R-:W-:Y:S02]  /*4ac0*/  IMAD R10, R8, R6, R10 ;  /* 0x00000006080a7224 */ /* 0x000fe400078e020a */
.L_x_86:
[----:B------:R-:W-:Y:S05]  /*4ad0*/  BRA.U UP0, `(.L_x_87) ;  /* 0x0000000100107547 */ /* 0x000fea000b800000 */
[----:B------:R-:W-:Y:S04]  /*4ae0*/  MOV R2, UR21 ;  /* 0x0000001500027c02 */ /* 0x000fe80008000f00 */
[----:B------:R-:W-:Y:S04]  /*4af0*/  SHF.L.U32 R2, R2, 0x1f, RZ ;  /* 0x0000001f02027819 */ /* 0x000fe800000006ff */
[----:B------:R-:W1:Y:S02]  /*4b00*/  SYNCS.PHASECHK.TRANS64.TRYWAIT P0, [UR4+0xf8], R2 ;  /* 0x0000f802ff0075a7 */ /* 0x000e640008001104 */
[----:B-1----:R-:W-:Y:S05]  /*4b10*/  @!P0 BRA `(.L_x_88) ;  /* 0x0000005400608947 */ /* 0x002fea0003800000 */
.L_x_87:
[----:B------:R-:W-:Y:S05]  /*4b20*/  @!P5 BRA `(.L_x_89) ;  /* 0x00000000002cd947 */ /* 0x000fea0003800000 */
[----:B------:R-:W-:Y:S01]  /*4b30*/  ISETP.NE.U32.AND P0, PT, R14, RZ, PT ;  /* 0x000000ff0e00720c */ /* 0x000fe20003f05070 */
[----:B------:R-:W-:Y:S03]  /*4b40*/  IMAD.MOV.U32 R88, RZ, RZ, 0x1 ;  /* 0x00000001ff587424 */ /* 0x000fe600078e00ff */
[----:B------:R-:W-:Y:S11]  /*4b50*/  ISETP.NE.AND.EX P0, PT, R15, RZ, PT, P0 ;  /* 0x000000ff0f00720c */ /* 0x000ff60003f05300 */
[----:B------:R-:W-:Y:S02]  /*4b60*/  @!UPT UIADD3 URZ, UPT, UPT, URZ, URZ, URZ ;  /* 0x000000fffffff290 */ /* 0x000fe4000fffe0ff */
[----:B------:R-:W2:Y:S01]  /*4b70*/  @P0 LDC.64 R8, c[0x0][0xc88] ;  /* 0x00032200ff080b82 */ /* 0x000ea20000000a00 */
[----:B-1----:R-:W-:Y:S04]  /*4b80*/  @P0 IMAD R0, R16, UR44, RZ ;  /* 0x0000002c10000c24 */ /* 0x002fe8000f8e02ff */
[----:B--2---:R-:W-:Y:S04]  /*4b90*/  @P0 IMAD.WIDE R8, R0, 0x4, R8 ;  /* 0x0000000400080825 */ /* 0x004fe800078e0208 */
[----:B------:R-:W-:Y:S01]  /*4ba0*/  HFMA2 R0, -RZ, RZ, 0, 5.9604644775390625e-08 ;  /* 0x00000001ff007431 */ /* 0x000fe200000001ff */
[----:B-----5:R2:W5:Y:S04]  /*4bb0*/  @P0 LDG.E R49, desc[UR46][R8.64] ;  /* 0x0000002e08310981 */ /* 0x020568000c1e1900 */
[----:B------:R-:W-:Y:S01]  /*4bc0*/  @!P0 PRMT R88, R0, 0x7610, R88 ;  /* 0x0000761000588816 */ /* 0x000fe20000000058 */
[----:B--2---:R-:W3:Y:S06]  /*4bd0*/  @!P0 LDC R49, c[0x0][0xc80] ;  /* 0x00032000ff318b82 */ /* 0x004eec0000000800 */
.L_x_89:
[----:B---3-5:R-:W-:Y:S01]  /*4be0*/  @!P4 FSETP.EQ.AND P0, PT, R49, RZ, PT ;  /* 0x000000ff3100c20b */ /* 0x028fe20003f02000 */
[----:B------:R-:W-:Y:S01]  /*4bf0*/  @!UPT UIADD3 URZ, UPT, UPT, URZ, URZ, URZ ;  /* 0x000000fffffff290 */ /* 0x000fe2000fffe0ff */
[----:B------:R-:W-:Y:S11]  /*4c00*/  @!P4 BRA `(.L_x_90) ;  /* 0x000000000018c947 */ /* 0x000ff60003800000 */
[----:B------:R-:W-:Y:S02]  /*4c10*/  LOP3.LUT P2, RZ, R88, 0xff, RZ, 0xc0, !PT ;  /* 0x000000ff58ff7812 */ /* 0x000fe4000784c0ff */
[----:B------:R-:W-:Y:S04]  /*4c20*/  ISETP.NE.U32.AND P0, PT, R14, RZ, PT ;  /* 0x000000ff0e00720c */ /* 0x000fe80003f05070 */
[----:B------:R-:W-:Y:S04]  /*4c30*/  ISETP.NE.AND.EX P0, PT, R15, RZ, PT, P0 ;  /* 0x000000ff0f00720c */ /* 0x000fe80003f05300 */
[----:B------:R-:W-:Y:S03]  /*4c40*/  PLOP3.LUT P0, PT, P0, PT, PT, 0x8, 0x80 ;  /* 0x000000000080781c */ /* 0x000fe6000070e170 */
[----:B------:R-:W-:Y:S11]  /*4c50*/  @P2 FSETP.EQ.AND P0, PT, R49, RZ, PT ;  /* 0x000000ff3100220b */ /* 0x000ff60003f02000 */
[----:B------:R-:W-:Y:S02]  /*4c60*/  @!UPT UIADD3 URZ, UPT, UPT, URZ, URZ, URZ ;  /* 0x000000fffffff290 */ /* 0x000fe4000fffe0ff */
.L_x_90:
[----:B------:R-:W2:Y:S01]  /*4c70*/  SYNCS.PHASECHK.TRANS64.TRYWAIT P2, [UR4+0xd0], R28 ;  /* 0x0000d01cff0075a7 */ /* 0x000ea20008041104 */
[----:B------:R-:W-:Y:S04]  /*4c80*/  ELECT P4, URZ, PT ;  /* 0x0000000000ff782f */ /* 0x000fe80003880000 */
[----:B------:R-:W-:Y:S11]  /*4c90*/  PLOP3.LUT P4, PT, P0, P4, PT, 0xf2, 0x2f ;  /* 0x00000000002f781c */ /* 0x000ff60000789e72 */
[----:B------:R-:W-:Y:S02]  /*4ca0*/  @!UPT UIADD3 URZ, UPT, UPT, URZ, URZ, URZ ;  /* 0x000000fffffff290 */ /* 0x000fe4000fffe0ff */
[----:B------:R-:W-:Y:S05]  /*4cb0*/  @!P4 IADD3 R8, P0, PT, R34, 0x980, RZ ;  /* 0x000009802208c810 */ /* 0x000fea0007f1e0ff */
[----:B-1----:R-:W-:Y:S01]  /*4cc0*/  @!P4 IMAD.X R2, RZ, RZ, R35, P0 ;  /* 0x000000ffff02c224 */ /* 0x002fe200000e0623 */
[----:B--2---:R-:W-:Y:S07]  /*4cd0*/  @!P2 BRA `(.L_x_91) ;  /* 0x000000540008a947 */ /* 0x004fee0003800000 */
.L_x_188:
[----:B------:R-:W-:Y:S01]  /*4ce0*/  @!P4 R2UR UR6, R2 ;  /* 0x000000000206c2ca */ /* 0x000fe200000e0000 */
[----:B------:R-:W-:Y:S01]  /*4cf0*/  VOTEU.ALL UP0, P4 ;  /* 0x0000000000ff7886 */ /* 0x000fe20002000000 */
[----:B------:R-:W-:Y:S01]  /*4d00*/  @!P4 R2UR UR7, R8 ;  /* 0x000000000807c2ca */ /* 0x000fe200000e0000 */
[----:B-1----:R-:W-:Y:S01]  /*4d10*/  @!P4 IMAD.MOV.U32 R0, RZ, RZ, 0x2000 ;  /* 0x00002000ff00c424 */ /* 0x002fe200078e00ff */
[----:B------:R-:W-:Y:S01]  /*4d20*/  UMOV UR10, 0x0 ;  /* 0x00000000000a7882 */ /* 0x000fe20000000000 */
[----:B------:R-:W-:Y:S01]  /*4d30*/  UMOV UR11, 0x10000000 ;  /* 0x10000000000b7882 */ /* 0x000fe20000000000 */
[----:B------:R-:W-:Y:S01]  /*4d40*/  @!UP0 UIADD3 UR32, UPT, UPT, UR4, 0x200, URZ ;  /* 0x0000020004208890 */ /* 0x000fe2000fffe0ff */
[----:B------:R-:W-:Y:S01]  /*4d50*/  VOTEU.ALL UP0, P4 ;  /* 0x0000000000ff7886 */ /* 0x000fe20002000000 */
[----:B------:R-:W-:Y:S05]  /*4d60*/  UMOV UR36, UR44 ;  /* 0x0000002c00247c82 */ /* 0x000fea0008000000 */
[----:B------:R-:W-:Y:S01]  /*4d70*/  IMAD.U32 R9, RZ, RZ, UR6 ;  /* 0x00000006ff097e24 */ /* 0x000fe2000f8e00ff */
[----:B------:R-:W-:Y:S01]  /*4d80*/  UPRMT UR6, UR45, 0x654, UR33 ;  /* 0x000006542d067896 */ /* 0x000fe20008000021 */
[----:B------:R-:W-:Y:S03]  /*4d90*/  IMAD.U32 R8, RZ, RZ, UR7 ;  /* 0x00000007ff087e24 */ /* 0x000fe6000f8e00ff */
[----:B------:R-:W-:Y:S02]  /*4da0*/  @!P4 R2UR UR13, R9 ;  /* 0x00000000090dc2ca */ /* 0x000fe400000e0000 */
[----:B------:R-:W-:Y:S02]  /*4db0*/  @!P4 R2UR UR12, R8 ;  /* 0x00000000080cc2ca */ /* 0x000fe400000e0000 */
[----:B------:R-:W-:Y:S05]  /*4dc0*/  @!P4 IADD3 R8, P0, PT, R34, 0x980, RZ ;  /* 0x000009802208c810 */ /* 0x000fea0007f1e0ff */
[----:B------:R-:W-:Y:S06]  /*4dd0*/  @!P4 IMAD.X R2, RZ, RZ, R35, P0 ;  /* 0x000000ffff02c224 */ /* 0x000fec00000e0623 */
[----:B------:R1:W-:Y:S01]  /*4de0*/  @!UP0 UTMALDG.3D [UR32], [UR12], desc[UR10] ;  /* 0x00000a200c0085b4 */ /* 0x0003e20008011000 */
[----:B------:R1:W-:Y:S01]  /*4df0*/  @!P4 SYNCS.ARRIVE.TRANS64.RED.A0TR RZ, [UR4+0xb0], R0 ;  /* 0x0000b000ffffc9a7 */ /* 0x0003e20008300404 */
[----:B------:R-:W-:Y:S01]  /*4e00*/  SYNCS.ARRIVE.TRANS64.RED.A1T0 RZ, [UR6], RZ ;  /* 0x000000ffffff79a7 */ /* 0x000fe20008100406 */
[----:B------:R-:W2:Y:S02]  /*4e10*/  SYNCS.PHASECHK.TRANS64.TRYWAIT P2, [UR4+0xd8], R28 ;  /* 0x0000d81cff0075a7 */ /* 0x000ea40008041104 */
[----:B-12---:R-:W-:Y:S05]  /*4e20*/  @!P2 BRA `(.L_x_92) ;  /* 0x0000005000cca947 */ /* 0x006fea0003800000 */
.L_x_190:
[----:B------:R-:W-:Y:S01]  /*4e30*/  @!P4 R2UR UR6, R2 ;  /* 0x000000000206c2ca */ /* 0x000fe200000e0000 */
[----:B------:R-:W-:Y:S01]  /*4e40*/  VOTEU.ALL UP0, P4 ;  /* 0x0000000000ff7886 */ /* 0x000fe20002000000 */
[----:B------:R-:W-:Y:S01]  /*4e50*/  @!P4 R2UR UR7, R8 ;  /* 0x000000000807c2ca */ /* 0x000fe200000e0000 */
[----:B-1----:R-:W-:Y:S01]  /*4e60*/  @!P4 IMAD.MOV.U32 R0, RZ, RZ, 0x2000 ;  /* 0x00002000ff00c424 */ /* 0x002fe200078e00ff */
[----:B------:R-:W-:Y:S01]  /*4e70*/  UMOV UR10, 0x0 ;  /* 0x00000000000a7882 */ /* 0x000fe20000000000 */
[----:B------:R-:W-:Y:S01]  /*4e80*/  UMOV UR11, 0x10000000 ;  /* 0x10000000000b7882 */ /* 0x000fe20000000000 */
[----:B------:R-:W-:Y:S02]  /*4e90*/  @!UP0 UIADD3 UR26, UPT, UPT, UR34, 0x20, URZ ;  /* 0x00000020221a8890 */ /* 0x000fe4000fffe0ff */
[----:B------:R-:W-:Y:S01]  /*4ea0*/  @!UP0 UIADD3 UR24, UPT, UPT, UR4, 0x2200, URZ ;  /* 0x0000220004188890 */ /* 0x000fe2000fffe0ff */
[----:B------:R-:W-:Y:S01]  /*4eb0*/  VOTEU.ALL UP0, P4 ;  /* 0x0000000000ff7886 */ /* 0x000fe20002000000 */
[----:B------:R-:W-:Y:S01]  /*4ec0*/  UMOV UR27, UR35 ;  /* 0x00000023001b7c82 */ /* 0x000fe20008000000 */
[----:B------:R-:W-:Y:S02]  /*4ed0*/  UMOV UR28, UR44 ;  /* 0x0000002c001c7c82 */ /* 0x000fe40008000000 */
        /* <DEDUP_REMOVED lines=12> */
.L_x_192:
[----:B------:R-:W2:Y:S01]  /*4fa0*/  LDC.64 R12, c[0x0][0xf18] ;  /* 0x0003c600ff0c7b82 */ /* 0x000ea20000000a00 */
[----:B------:R-:W-:Y:S01]  /*4fb0*/  @!P4 R2UR UR6, R2 ;  /* 0x000000000206c2ca */ /* 0x000fe200000e0000 */
[----:B------:R-:W-:Y:S01]  /*4fc0*/  VOTEU.ALL UP0, P4 ;  /* 0x0000000000ff7886 */ /* 0x000fe20002000000 */
[----:B------:R-:W-:Y:S01]  /*4fd0*/  @!P4 R2UR UR7, R8 ;  /* 0x000000000807c2ca */ /* 0x000fe200000e0000 */
[----:B-1----:R-:W-:Y:S01]  /*4fe0*/  @!P4 IMAD.MOV.U32 R0, RZ, RZ, 0x2000 ;  /* 0x00002000ff00c424 */ /* 0x002fe200078e00ff */
[----:B------:R-:W-:Y:S03]  /*4ff0*/  UMOV UR14, 0x0 ;  /* 0x00000000000e7882 */ /* 0x000fe60000000000 */
[----:B------:R-:W1:Y:S01]  /*5000*/  @!P1 LDC R2, c[0x0][0xf0c] ;  /* 0x0003c300ff029b82 */ /* 0x000e620000000800 */
[----:B------:R-:W-:Y:S01]  /*5010*/  @!UP0 UIADD3 UR10, UPT, UPT, UR34, 0x40, URZ ;  /* 0x00000040220a8890 */ /* 0x000fe2000fffe0ff */
[----:B------:R-:W-:Y:S01]  /*5020*/  @P3 SHF.R.U32.HI R29, RZ, 0x10, R21 ;  /* 0x00000010ff1d3819 */ /* 0x000fe20000011615 */
[----:B------:R-:W-:Y:S01]  /*5030*/  @!UP0 UIADD3 UR8, UPT, UPT, UR4, 0x4200, URZ ;  /* 0x0000420004088890 */ /* 0x000fe2000fffe0ff */
[----:B------:R-:W-:Y:S01]  /*5040*/  VIADD R31, R31, 0x1 ;  /* 0x000000011f1f7836 */ /* 0x000fe20000000000 */
[----:B------:R-:W-:Y:S01]  /*5050*/  VOTEU.ALL UP0, P4 ;  /* 0x0000000000ff7886 */ /* 0x000fe20002000000 */
[----:B------:R-:W-:Y:S01]  /*5060*/  UMOV UR15, 0x10000000 ;  /* 0x10000000000f7882 */ /* 0x000fe20000000000 */
[----:B------:R-:W-:Y:S01]  /*5070*/  UMOV UR11, UR35 ;  /* 0x00000023000b7c82 */ /* 0x000fe20008000000 */
[----:B------:R-:W-:Y:S01]  /*5080*/  IMAD.U32 R9, RZ, RZ, UR6 ;  /* 0x00000006ff097e24 */ /* 0x000fe2000f8e00ff */
[----:B------:R-:W-:Y:S01]  /*5090*/  UMOV UR12, UR44 ;  /* 0x0000002c000c7c82 */ /* 0x000fe20008000000 */
[----:B------:R-:W-:Y:S01]  /*50a0*/  IMAD.U32 R8, RZ, RZ, UR7 ;  /* 0x00000007ff087e24 */ /* 0x000fe2000f8e00ff */
[----:B------:R-:W-:Y:S02]  /*50b0*/  UPRMT UR6, UR45, 0x654, UR9 ;  /* 0x000006542d067896 */ /* 0x000fe40008000009 */
[----:B------:R-:W-:Y:S02]  /*50c0*/  @!P4 R2UR UR17, R9 ;  /* 0x000000000911c2ca */ /* 0x000fe400000e0000 */
[----:B------:R-:W-:Y:S02]  /*50d0*/  @!P4 R2UR UR16, R8 ;  /* 0x000000000810c2ca */ /* 0x000fe400000e0000 */
[----:B------:R-:W3:Y:S11]  /*50e0*/  LDC.64 R8, c[0x0][0xf10] ;  /* 0x0003c400ff087b82 */ /* 0x000ef60000000a00 */
[----:B------:R4:W-:Y:S01]  /*50f0*/  @!UP0 UTMALDG.3D [UR8], [UR16], desc[UR14] ;  /* 0x00000e08100085b4 */ /* 0x0009e20008011000 */
[----:B------:R5:W-:Y:S01]  /*5100*/  @!P4 SYNCS.ARRIVE.TRANS64.RED.A0TR RZ, [UR4+0xc0], R0 ;  /* 0x0000c000ffffc9a7 */ /* 0x000be20008300404 */
[C---:B---3--:R-:W-:Y:S01]  /*5110*/  @!P1 IMAD.HI.U32 R8, R11.reuse, R8, RZ ;  /* 0x000000080b089227 */ /* 0x048fe200078e00ff */
[----:B--2---:R-:W-:Y:S02]  /*5120*/  @!P1 ISETP.NE.AND P0, PT, R12, 0x1, PT ;  /* 0x000000010c00980c */ /* 0x004fe40003f05270 */
[----:B-1----:R-:W-:Y:S01]  /*5130*/  @!P1 ISETP.NE.AND P2, PT, R2, 0x1, PT ;  /* 0x000000010200980c */ /* 0x002fe20003f45270 */
[----:B------:R-:W-:Y:S01]  /*5140*/  SYNCS.ARRIVE.TRANS64.RED.A1T0 RZ, [UR6], RZ ;  /* 0x000000ffffff79a7 */ /* 0x000fe20008100406 */
[C---:B------:R-:W-:Y:S01]  /*5150*/  @!P1 IMAD.HI.U32 R13, R10.reuse, R13, RZ ;  /* 0x0000000d0a0d9227 */ /* 0x040fe200078e00ff */
[----:B------:R-:W-:Y:S04]  /*5160*/  @!P1 SHF.R.U32.HI R8, RZ, R9, R8 ;  /* 0x00000009ff089219 */ /* 0x000fe80000011608 */
[----:B------:R-:W-:Y:S01]  /*5170*/  @!P1 SEL R8, R11, R8, !P2 ;  /* 0x000000080b089207 */ /* 0x000fe20005000000 */
[----:B------:R-:W1:Y:S01]  /*5180*/  SYNCS.PHASECHK.TRANS64.TRYWAIT P5, [UR4+0xe8], R28 ;  /* 0x0000e81cff0075a7 */ /* 0x000e6200080a1104 */
[----:B-----5:R-:W2:Y:S02]  /*5190*/  @!P1 LDC R0, c[0x0][0xf20] ;  /* 0x0003c800ff009b82 */ /* 0x020ea40000000800 */
[----:B--2---:R-:W-:Y:S04]  /*51a0*/  @!P1 SHF.R.U32.HI R0, RZ, R0, R13 ;  /* 0x00000000ff009219 */ /* 0x004fe8000001160d */
[----:B------:R-:W-:Y:S05]  /*51b0*/  @!P1 SEL R9, R10, R0, !P0 ;  /* 0x000000000a099207 */ /* 0x000fea0004000000 */
[----:B------:R-:W-:Y:S02]  /*51c0*/  @!P1 IMAD.IADD R0, R9, 0x1, -R8 ;  /* 0x0000000109009824 */ /* 0x000fe400078e0a08 */
[----:B------:R-:W-:Y:S02]  /*51d0*/  @!P1 IMAD.IADD R8, R8, 0x1, -R9 ;  /* 0x0000000108089824 */ /* 0x000fe400078e0a09 */
[----:B------:R-:W-:Y:S02]  /*51e0*/  @!P1 IMAD R11, R0, R2, R11 ;  /* 0x00000002000b9224 */ /* 0x000fe400078e020b */
[----:B------:R-:W-:Y:S01]  /*51f0*/  @!P1 IMAD R10, R8, R12, R10 ;  /* 0x0000000c080a9224 */ /* 0x000fe200078e020a */
[----:B-1--4-:R-:W-:Y:S06]  /*5200*/  @!P5 BRA `(.L_x_94) ;  /* 0x000000500004d947 */ /* 0x012fec0003800000 */
.L_x_194:
[----:B------:R-:W-:Y:S01]  /*5210*/  @!P4 IADD3 R2, P0, PT, R34, 0x980, RZ ;  /* 0x000009802202c810 */ /* 0x000fe20007f1e0ff */
[----:B------:R-:W-:Y:S01]  /*5220*/  VOTEU.ALL UP0, P4 ;  /* 0x0000000000ff7886 */ /* 0x000fe20002000000 */
[----:B------:R-:W-:Y:S01]  /*5230*/  UMOV UR12, 0x0 ;  /* 0x00000000000c7882 */ /* 0x000fe20000000000 */
[----:B------:R-:W-:Y:S01]  /*5240*/  UMOV UR13, 0x10000000 ;  /* 0x10000000000d7882 */ /* 0x000fe20000000000 */
[----:B------:R-:W-:Y:S01]  /*5250*/  @!P4 R2UR UR7, R2 ;  /* 0x000000000207c2ca */ /* 0x000fe200000e0000 */
[----:B-1----:R-:W-:Y:S01]  /*5260*/  @!P4 IMAD.X R0, RZ, RZ, R35, P0 ;  /* 0x000000ffff00c224 */ /* 0x002fe200000e0623 */
[----:B------:R-:W-:Y:S01]  /*5270*/  @!UP0 UIADD3 UR18, UPT, UPT, UR34, 0x60, URZ ;  /* 0x0000006022128890 */ /* 0x000fe2000fffe0ff */
[----:B------:R-:W-:Y:S01]  /*5280*/  IMAD.IADD R2, R10, 0x1, R86 ;  /* 0x000000010a027824 */ /* 0x000fe200078e0256 */
[----:B------:R-:W-:Y:S01]  /*5290*/  @!UP0 UIADD3 UR16, UPT, UPT, UR4, 0x6200, URZ ;  /* 0x0000620004108890 */ /* 0x000fe2000fffe0ff */
[----:B------:R-:W-:Y:S01]  /*52a0*/  ISETP.NE.AND P0, PT, R31, 0x2, PT ;  /* 0x000000021f00780c */ /* 0x000fe20003f05270 */
[----:B------:R-:W-:Y:S01]  /*52b0*/  @!UP0 UIADD3 UR17, UPT, UPT, UR4, 0xc8, URZ ;  /* 0x000000c804118890 */ /* 0x000fe2000fffe0ff */
[----:B------:R-:W-:Y:S01]  /*52c0*/  @!P4 R2UR UR6, R0 ;  /* 0x000000000006c2ca */ /* 0x000fe200000e0000 */
[----:B------:R-:W-:Y:S01]  /*52d0*/  VOTEU.ALL UP0, P4 ;  /* 0x0000000000ff7886 */ /* 0x000fe20002000000 */
[----:B------:R-:W-:Y:S01]  /*52e0*/  UMOV UR19, UR35 ;  /* 0x0000002300137c82 */ /* 0x000fe20008000000 */
[----:B------:R-:W-:Y:S01]  /*52f0*/  UMOV UR20, UR44 ;  /* 0x0000002c00147c82 */ /* 0x000fe20008000000 */
[----:B------:R-:W-:Y:S01]  /*5300*/  IMAD.IADD R0, R11, 0x1, R87 ;  /* 0x000000010b007824 */ /* 0x000fe200078e0257 */
[----:B------:R-:W-:Y:S01]  /*5310*/  R2UR UR11, R2 ;  /* 0x00000000020b72ca */ /* 0x000fe200000e0000 */
[----:B------:R-:W-:Y:S01]  /*5320*/  IMAD.U32 R8, RZ, RZ, UR7 ;  /* 0x00000007ff087e24 */ /* 0x000fe2000f8e00ff */
[----:B------:R-:W-:Y:S02]  /*5330*/  @P3 R2UR UR44, R29 ;  /* 0x000000001d2c32ca */ /* 0x000fe400000e0000 */
[----:B------:R-:W-:Y:S02]  /*5340*/  R2UR UR27, R0 ;  /* 0x00000000001b72ca */ /* 0x000fe400000e0000 */
[----:B------:R-:W-:Y:S02]  /*5350*/  SEL R0, RZ, 0x1, P0 ;  /* 0x00000001ff007807 */ /* 0x000fe40000000000 */
[----:B------:R-:W-:Y:S01]  /*5360*/  IMAD.U32 R9, RZ, RZ, UR6 ;  /* 0x00000006ff097e24 */ /* 0x000fe2000f8e00ff */
[----:B------:R-:W-:Y:S02]  /*5370*/  @!P4 R2UR UR6, R8 ;  /* 0x000000000806c2ca */ /* 0x000fe400000e0000 */
[----:B------:R-:W-:Y:S02]  /*5380*/  LOP3.LUT R30, R30, R0, RZ, 0x3c, !PT ;  /* 0x000000001e1e7212 */ /* 0x000fe400078e3cff */
[----:B------:R-:W-:Y:S02]  /*5390*/  @!P4 R2UR UR7, R9 ;  /* 0x000000000907c2ca */ /* 0x000fe400000e0000 */
[----:B------:R-:W-:Y:S02]  /*53a0*/  LOP3.LUT R32, R32, 0x1, RZ, 0x3c, !PT ;  /* 0x0000000120207812 */ /* 0x000fe400078e3cff */
[----:B------:R-:W-:Y:S09]  /*53b0*/  SEL R31, R31, RZ, P0 ;  /* 0x000000ff1f1f7207 */ /* 0x000ff20000000000 */
[----:B------:R2:W-:Y:S01]  /*53c0*/  @!UP0 UTMALDG.3D [UR16], [UR6], desc[UR12] ;  /* 0x00000c10060085b4 */ /* 0x0005e20008011000 */
[----:B------:R2:W-:Y:S01]  /*53d0*/  @!P4 SYNCS.ARRIVE.TRANS64.RED.A0TR RZ, [UR4+0xc8], R27 ;  /* 0x0000c81bffffc9a7 */ /* 0x0005e20008300404 */
[----:B------:R-:W-:Y:S01]  /*53e0*/  UPLOP3.LUT UP0, UPT, UPT, UPT, UPT, 0x80, 0x8 ;  /* 0x000000000008789c */ /* 0x000fe20003f0f070 */
[----:B------:R-:W-:Y:S01]  /*53f0*/  SYNCS.ARRIVE.TRANS64.RED.A1T0 RZ, [UR5], RZ ;  /* 0x000000ffffff79a7 */ /* 0x000fe20008100405 */
[----:B------:R-:W-:Y:S09]  /*5400*/  @P3 BRA `(.L_x_95) ;  /* 0xfffffff0009c3947 */ /* 0x000ff2000383ffff */
[----:B------:R-:W-:-:S04]  /*5410*/  SHF.L.U32 R2, R32, 0x1f, RZ ;  /* 0x0000001f20027819 */ /* 0x000fc800000006ff */
[----:B------:R-:W1:Y:S02]  /*5420*/  SYNCS.PHASECHK.TRANS64.TRYWAIT P0, [UR4+0xd0], R2 ;  /* 0x0000d002ff0075a7 */ /* 0x000e640008001104 */
[----:B-1----:R-:W-:Y:S05]  /*5430*/  @!P0 BRA `(.L_x_96) ;  /* 0x0000004c00908947 */ /* 0x002fea0003800000 */
.L_x_196:
[----:B------:R-:W3:Y:S02]  /*5440*/  SYNCS.PHASECHK.TRANS64.TRYWAIT P0, [UR4+0xd8], R2 ;  /* 0x0000d802ff0075a7 */ /* 0x000ee40008001104 */
[----:B---3--:R-:W-:Y:S05]  /*5450*/  @!P0 BRA `(.L_x_97) ;  /* 0x0000004c00a08947 */ /* 0x008fea0003800000 */
.L_x_198:
[----:B------:R-:W3:Y:S02]  /*5460*/  SYNCS.PHASECHK.TRANS64.TRYWAIT P0, [UR4+0xe0], R2 ;  /* 0x0000e002ff0075a7 */ /* 0x000ee40008001104 */
[----:B---3--:R-:W-:Y:S05]  /*5470*/  @!P0 BRA `(.L_x_98) ;  /* 0x0000004c00b08947 */ /* 0x008fea0003800000 */
.L_x_200:
[----:B-1----:R-:W-:-:S07]  /*5480*/  MOV R0, UR4 ;  /* 0x0000000400007c02 */ /* 0x002fce0008000f00 */
.L_x_99:
[----:B-1----:R-:W-:-:S04]  /*5490*/  SHF.L.U32 R2, R32, 0x1f, RZ ;  /* 0x0000001f20027819 */ /* 0x002fc800000006ff */
[----:B------:R1:W3:Y:S03]  /*54a0*/  SYNCS.PHASECHK.TRANS64.TRYWAIT P0, [R0+URZ+0xe8], R2 ;  /* 0x0000e802000075a7 */ /* 0x0002e600080011ff */
[----:B---3--:R-:W-:Y:S05]  /*54b0*/  @!P0 NANOSLEEP.SYNCS 0x989680 ;  /* 0x009896800000895d */ /* 0x008fea0003900000 */
[----:B------:R-:W3:Y:S02]  /*54c0*/  @!P0 SYNCS.PHASECHK.TRANS64 P0, [R0+URZ+0xe8], R2 ;  /* 0x0000e802000085a7 */ /* 0x000ee400080010ff */
[----:B--23--:R-:W-:Y:S05]  /*54d0*/  @P0 EXIT ;  /* 0x000000000000094d */ /* 0x00cfea0003800000 */
[----:B------:R-:W-:Y:S05]  /*54e0*/  BRA `(.L_x_99) ;  /* 0xfffffffc00e87947 */ /* 0x000fea000383ffff */
.L_x_84:
[----:B------:R-:W-:-:S06]  /*54f0*/  UISETP.GE.AND UP0, UPT, UR10, 0x4, UPT ;  /* 0x000000040a00788c */ /* 0x000fcc000bf06270 */
[----:B------:R-:W-:-:S13]  /*5500*/  PLOP3.LUT P0, PT, PT, PT, UP0, 0x80, 0x8 ;  /* 0x000000000008781c */ /* 0x000fda0003f0f008 */
[----:B------:R-:W-:Y:S05]  /*5510*/  @!P0 EXIT ;  /* 0x000000000000894d */ /* 0x000fea0003800000 */
[----:B------:R-:W-:Y:S01]  /*5520*/  BAR.SYNC.DEFER_BLOCKING 0x6, 0xa0 ;  /* 0x0182800000007b1d */ /* 0x000fe20000010000 */
[C---:B------:R-:W-:Y:S01]  /*5530*/  IMAD.SHL.U32 R2, R101.reuse, 0x20, RZ ;  /* 0x0000002065027824 */ /* 0x040fe200078e00ff */
[C---:B------:R-:W-:Y:S01]  /*5540*/  SHF.L.U32 R46, R101.reuse, 0x10, RZ ;  /* 0x00000010652e7819 */ /* 0x040fe200000006ff */
[C---:B------:R-:W-:Y:S01]  /*5550*/  IMAD.SHL.U32 R100, R101.reuse, 0x4, RZ ;  /* 0x0000000465647824 */ /* 0x040fe200078e00ff */
[C---:B------:R-:W-:Y:S01]  /*5560*/  LOP3.LUT R102, R101.reuse, 0x60, RZ, 0xc0, !PT ;  /* 0x0000006065667812 */ /* 0x040fe200078ec0ff */
[----:B------:R-:W-:Y:S01]  /*5570*/  HFMA2 R97, -RZ, RZ, 0, 5.9604644775390625e-08 ;  /* 0x00000001ff617431 */ /* 0x000fe200000001ff */
[----:B------:R-:W-:Y:S02]  /*5580*/  UMOV UR49, 0x400 ;  /* 0x0000040000317882 */ /* 0x000fe40000000000 */
[----:B------:R-:W1:Y:S01]  /*5590*/  LDC R91, c[0x0][0x370] ;  /* 0x0000dc00ff5b7b82 */ /* 0x000e620000000800 */
[----:B------:R-:W-:Y:S01]  /*55a0*/  ULEA UR49, UR45, UR49, 0x18 ;  /* 0x000000312d317291 */ /* 0x000fe2000f8ec0ff */
[----:B------:R-:W-:Y:S01]  /*55b0*/  LOP3.LUT R3, R2, 0xc0, RZ, 0xc0, !PT ;  /* 0x000000c002037812 */ /* 0x000fe200078ec0ff */
[----:B------:R-:W-:Y:S01]  /*55c0*/  HFMA2 R95, -RZ, RZ, 0, 0 ;  /* 0x00000000ff5f7431 */ /* 0x000fe200000001ff */
[----:B------:R-:W-:Y:S01]  /*55d0*/  LOP3.LUT R99, R101, 0x2, RZ, 0xc0, !PT ;  /* 0x0000000265637812 */ /* 0x000fe200078ec0ff */
[----:B------:R-:W-:Y:S01]  /*55e0*/  UIADD3 UR4, UPT, UPT, UR49, 0x200, URZ ;  /* 0x0000020031047890 */ /* 0x000fe2000fffe0ff */
[----:B------:R-:W-:Y:S01]  /*55f0*/  LOP3.LUT R100, R3, 0x18, R100, 0xf8, !PT ;  /* 0x0000001803647812 */ /* 0x000fe200078ef864 */
[----:B------:R-:W-:Y:S01]  /*5600*/  IMAD.MOV.U32 R45, RZ, RZ, RZ ;  /* 0x000000ffff2d7224 */ /* 0x000fe200078e00ff */
[----:B------:R-:W3:Y:S01]  /*5610*/  LDC R42, c[0x0][0xf0c] ;  /* 0x0003c300ff2a7b82 */ /* 0x000ee20000000800 */
[----:B------:R-:W-:Y:S01]  /*5620*/  LOP3.LUT R46, R46, 0x600000, RZ, 0xc0, !PT ;  /* 0x006000002e2e7812 */ /* 0x000fe200078ec0ff */
[----:B------:R-:W-:Y:S01]  /*5630*/  IMAD.MOV.U32 R105, RZ, RZ, RZ ;  /* 0x000000ffff697224 */ /* 0x000fe200078e00ff */
[----:B------:R-:W-:Y:S01]  /*5640*/  LOP3.LUT R100, R100, 0xf20, R2, 0xf8, !PT ;  /* 0x00000f2064647812 */ /* 0x000fe200078ef802 */
[----:B------:R-:W-:Y:S01]  /*5650*/  IMAD.U32 R93, RZ, RZ, UR4 ;  /* 0x00000004ff5d7e24 */ /* 0x000fe2000f8e00ff */
[----:B------:R-:W-:Y:S01]  /*5660*/  LOP3.LUT R101, R101, 0x4, RZ, 0xc0, !PT ;  /* 0x0000000465657812 */ /* 0x000fe200078ec0ff */
[----:B------:R-:W4:Y:S01]  /*5670*/  LDCU.64 UR52, c[0x0][0x348] ;  /* 0x00006900ff3477ac */ /* 0x000f220008000a00 */
[----:B------:R-:W-:Y:S01]  /*5680*/  MOV R96, RZ ;  /* 0x000000ff00607202 */ /* 0x000fe20000000f00 */
[----:B------:R-:W1:Y:S01]  /*5690*/  LDC R89, c[0x0][0xf20] ;  /* 0x0003c800ff597b82 */ /* 0x000e620000000800 */
[----:B------:R-:W2:Y:S01]  /*56a0*/  LDS R0, [UR49+0x190] ;  /* 0x00019031ff007984 */ /* 0x000ea20008000800 */
[----:B------:R-:W-:Y:S01]  /*56b0*/  IMAD R100, R100, 0x2, R93 ;  /* 0x0000000264647824 */ /* 0x000fe200078e025d */
[----:B------:R-:W1:Y:S03]  /*56c0*/  LDCU.64 UR40, c[0x0][0xc88] ;  /* 0x00019100ff2877ac */ /* 0x000e660008000a00 */
[--C-:B------:R-:W-:Y:S01]  /*56d0*/  IMAD R99, R99, -0x10, R100.reuse ;  /* 0xfffffff063637824 */ /* 0x100fe200078e0264 */
[----:B------:R-:W1:Y:S01]  /*56e0*/  LDCU.64 UR42, c[0x0][0xc90] ;  /* 0x00019200ff2a77ac */ /* 0x000e620008000a00 */
[----:B------:R-:W1:Y:S01]  /*56f0*/  LDC R41, c[0x0][0xf30] ;  /* 0x0003cc00ff297b82 */ /* 0x000e620000000800 */
[----:B------:R-:W-:Y:S01]  /*5700*/  IMAD R98, R101, -0x10, R100 ;  /* 0xfffffff065627824 */ /* 0x000fe200078e0264 */
[----:B------:R-:W-:Y:S01]  /*5710*/  UMOV UR50, URZ ;  /* 0x000000ff00327c82 */ /* 0x000fe20008000000 */
[----:B------:R-:W-:-:S05]  /*5720*/  UMOV UR51, URZ ;  /* 0x000000ff00337c82 */ /* 0x000fca0008000000 */
[----:B------:R-:W1:Y:S08]  /*5730*/  LDC.64 R84, c[0x0][0xf10] ;  /* 0x0003c400ff547b82 */ /* 0x000e700000000a00 */
[----:B------:R-:W1:Y:S08]  /*5740*/  LDC.64 R38, c[0x0][0xf18] ;  /* 0x0003c600ff267b82 */ /* 0x000e700000000a00 */
[----:B------:R-:W1:Y:S08]  /*5750*/  LDC.64 R36, c[0x0][0xf28] ;  /* 0x0003ca00ff247b82 */ /* 0x000e700000000a00 */
[----:B------:R-:W1:Y:S01]  /*5760*/  LDC.64 R82, c[0x0][0xcb0] ;  /* 0x00032c00ff527b82 */ /* 0x000e620000000a00 */
[----:B--2---:R-:W-:-:S07]  /*5770*/  IMAD.IADD R46, R0, 0x1, R46 ;  /* 0x00000001002e7824 */ /* 0x004fce00078e022e */
[----:B------:R-:W2:Y:S08]  /*5780*/  LDC.64 R80, c[0x0][0xca8] ;  /* 0x00032a00ff507b82 */ /* 0x000eb00000000a00 */
[----:B---34-:R-:W1:Y:S02]  /*5790*/  LDC R90, c[0x0][0x374] ;  /* 0x0000dd00ff5a7b82 */ /* 0x018e640000000800 */
.L_x_143:
[----:B------:R-:W-:Y:S02]  /*57a0*/  LEA R0, R105, UR49, 0x3 ;  /* 0x0000003169007c11 */ /* 0x000fe4000f8e18ff */
[----:B------:R-:W-:Y:S02]  /*57b0*/  SHF.L.U32 R2, R95, 0x1f, RZ ;  /* 0x0000001f5f027819 */ /* 0x000fe400000006ff */
[----:B-1----:R-:W-:Y:S02]  /*57c0*/  LEA R16, R105, UR49, 0x4 ;  /* 0x0000003169107c11 */ /* 0x002fe4000f8e20ff */
[----:B---3--:R-:W3:Y:S02]  /*57d0*/  SYNCS.PHASECHK.TRANS64.TRYWAIT P0, [R0+URZ+0x100], R2 ;  /* 0x00010002000075a7 */ /* 0x008ee400080011ff */
[----:B---3--:R-:W-:Y:S05]  /*57e0*/  @!P0 BRA `(.L_x_100) ;  /* 0x0000004800ec8947 */ /* 0x008fea0003800000 */
.L_x_201:
[----:B------:R-:W4:Y:S01]  /*57f0*/  LDC.64 R10, c[0x0][0xf10] ;  /* 0x0003c400ff0a7b82 */ /* 0x000f220000000a00 */
[----:B------:R-:W2:Y:S01]  /*5800*/  LDS.128 R16, [R16+0x170] ;  /* 0x0001700010107984 */ /* 0x000ea20000000c00 */
[----:B-1----:R-:W-:Y:S01]  /*5810*/  ISETP.NE.AND P1, PT, R41, 0x1, PT ;  /* 0x000000012900780c */ /* 0x002fe20003f25270 */
[----:B---3--:R-:W-:Y:S01]  /*5820*/  VIADD R0, R0, 0x110 ;  /* 0x0000011000007836 */ /* 0x008fe20000000000 */
[----:B------:R-:W-:Y:S04]  /*5830*/  ISETP.GE.AND P0, PT, R40, 0x1, PT ;  /* 0x000000012800780c */ /* 0x000fe80003f06270 */
[----:B------:R-:W1:Y:S01]  /*5840*/  LDC.64 R8, c[0x0][0xf18] ;  /* 0x0003c600ff087b82 */ /* 0x000e620000000a00 */
[----:B------:R-:W-:Y:S01]  /*5850*/  PRMT R0, RZ, 0x654, R0 ;  /* 0x00000654ff007816 */ /* 0x000fe20000000000 */
[----:B------:R-:W-:Y:S01]  /*5860*/  @!PT LDS RZ, [RZ] ;  /* 0x00000000fffff984 */ /* 0x000fe20000000800 */
[----:B------:R-:W-:Y:S01]  /*5870*/  @!PT LDS RZ, [RZ] ;  /* 0x00000000fffff984 */ /* 0x000fe20000000800 */
[----:B------:R-:W-:Y:S01]  /*5880*/  @!PT LDS RZ, [RZ] ;  /* 0x00000000fffff984 */ /* 0x000fe20000000800 */
[----:B------:R-:W-:Y:S01]  /*5890*/  @!PT LDS RZ, [RZ] ;  /* 0x00000000fffff984 */ /* 0x000fe20000000800 */
[----:B------:R3:W-:Y:S06]  /*58a0*/  MEMBAR.ALL.CTA ;  /* 0x0000000000007992 */ /* 0x0007ec0000008000 */
[----:B---3--:R-:W3:Y:S01]  /*58b0*/  FENCE.VIEW.ASYNC.S ;  /* 0x00000000000073c6 */ /* 0x008ee20000000000 */
[----:B------:R-:W1:Y:S08]  /*58c0*/  @!P1 LDC R12, c[0x0][0xf20] ;  /* 0x0003c800ff0c9b82 */ /* 0x000e700000000800 */
[----:B------:R-:W1:Y:S01]  /*58d0*/  @!P1 LDC R7, c[0x0][0xf0c] ;  /* 0x0003c300ff079b82 */ /* 0x000e620000000800 */
[----:B---3--:R3:W-:Y:S01]  /*58e0*/  SYNCS.ARRIVE.TRANS64.RED.A1T0 RZ, [R0+URZ], RZ ;  /* 0x000000ff00ff79a7 */ /* 0x0087e200081004ff */
[----:B--2---:R-:W-:Y:S04]  /*58f0*/  LOP3.LUT P4, RZ, R18, 0x1, RZ, 0xc0, !PT ;  /* 0x0000000112ff7812 */ /* 0x004fe8000788c0ff */
[----:B------:R-:W-:Y:S09]  /*5900*/  P2R R103, PR, RZ, 0x10 ;  /* 0x00000010ff677803 */ /* 0x000ff20000000000 */
[----:B------:R-:W-:Y:S02]  /*5910*/  @P4 MOV R44, R16 ;  /* 0x00000010002c4202 */ /* 0x000fe40000000f00 */
[----:B------:R-:W-:Y:S01]  /*5920*/  @P4 LOP3.LUT R43, R17, 0xffff, RZ, 0xc0, !PT ;  /* 0x0000ffff112b4812 */ /* 0x000fe200078ec0ff */
[----:B---34-:R-:W-:Y:S06]  /*5930*/  @!P0 BRA `(.L_x_101) ;  /* 0x0000000000a48947 */ /* 0x018fec0003800000 */
[----:B------:R-:W-:Y:S01]  /*5940*/  IMAD.HI.U32 R0, R90, R39, RZ ;  /* 0x000000275a007227 */ /* 0x000fe200078e00ff */
[----:B------:R-:W-:Y:S02]  /*5950*/  ISETP.NE.AND P0, PT, R38, 0x1, PT ;  /* 0x000000012600780c */ /* 0x000fe40003f05270 */
[----:B------:R-:W-:Y:S01]  /*5960*/  ISETP.NE.AND P2, PT, R40, 0x1, PT ;  /* 0x000000012800780c */ /* 0x000fe20003f45270 */
[----:B------:R-:W-:Y:S01]  /*5970*/  IMAD.HI.U32 R4, R91, R84, RZ ;  /* 0x000000545b047227 */ /* 0x000fe200078e00ff */
[----:B------:R-:W-:Y:S02]  /*5980*/  SHF.R.U32.HI R0, RZ, R89, R0 ;  /* 0x00000059ff007219 */ /* 0x000fe40000011600 */
[----:B------:R-:W-:Y:S01]  /*5990*/  ISETP.NE.AND P3, PT, R42, 0x1, PT ;  /* 0x000000012a00780c */ /* 0x000fe20003f65270 */
[----:B------:R-:W-:Y:S01]  /*59a0*/  IMAD.HI.U32 R6, R43, R39, RZ ;  /* 0x000000272b067227 */ /* 0x000fe200078e00ff */
[-C--:B------:R-:W-:Y:S02]  /*59b0*/  SHF.R.U32.HI R4, RZ, R85.reuse, R4 ;  /* 0x00000055ff047219 */ /* 0x080fe40000011604 */
[----:B------:R-:W-:Y:S01]  /*59c0*/  SEL R0, R90, R0, !P0 ;  /* 0x000000005a007207 */ /* 0x000fe20004000000 */
[----:B------:R-:W-:Y:S01]  /*59d0*/  IMAD.HI.U32 R5, R44, R84, RZ ;  /* 0x000000542c057227 */ /* 0x000fe200078e00ff */
[----:B------:R-:W-:Y:S03]  /*59e0*/  SEL R4, R91, R4, !P3 ;  /* 0x000000045b047207 */ /* 0x000fe60005800000 */
[-C--:B------:R-:W-:Y:S01]  /*59f0*/  IMAD.HI.U32 R3, R0, R36.reuse, RZ ;  /* 0x0000002400037227 */ /* 0x080fe200078e00ff */
[----:B------:R-:W-:Y:S03]  /*5a00*/  SHF.R.U32.HI R5, RZ, R85, R5 ;  /* 0x00000055ff057219 */ /* 0x000fe60000011605 */
[----:B------:R-:W-:Y:S01]  /*5a10*/  IMAD.HI.U32 R2, R4, R36, RZ ;  /* 0x0000002404027227 */ /* 0x000fe200078e00ff */
[----:B------:R-:W-:Y:S02]  /*5a20*/  @P2 SHF.R.U32.HI R0, RZ, R37, R3 ;  /* 0x00000025ff002219 */ /* 0x000fe40000011603 */
[----:B------:R-:W-:Y:S02]  /*5a30*/  SHF.R.U32.HI R3, RZ, R89, R6 ;  /* 0x00000059ff037219 */ /* 0x000fe40000011606 */
[----:B------:R-:W-:Y:S01]  /*5a40*/  @P2 SHF.R.U32.HI R4, RZ, R37, R2 ;  /* 0x00000025ff042219 */ /* 0x000fe20000011602 */
[----:B------:R-:W-:Y:S01]  /*5a50*/  IMAD R0, R40, R0, RZ ;  /* 0x0000000028007224 */ /* 0x000fe200078e02ff */
[----:B------:R-:W-:Y:S02]  /*5a60*/  SEL R3, R43, R3, !P0 ;  /* 0x000000032b037207 */ /* 0x000fe40004000000 */
[----:B------:R-:W-:Y:S01]  /*5a70*/  SEL R2, R44, R5, !P3 ;  /* 0x000000052c027207 */ /* 0x000fe20005800000 */
[----:B------:R-:W-:Y:S01]  /*5a80*/  IMAD R5, R40, R4, RZ ;  /* 0x0000000428057224 */ /* 0x000fe200078e02ff */
[C---:B------:R-:W-:Y:S01]  /*5a90*/  ISETP.GE.AND P0, PT, R3.reuse, R0, PT ;  /* 0x000000000300720c */ /* 0x040fe20003f06270 */
[C---:B------:R-:W-:Y:S03]  /*5aa0*/  IMAD.HI.U32 R0, R3.reuse, R36, RZ ;  /* 0x0000002403007227 */ /* 0x040fe600078e00ff */
[C---:B------:R-:W-:Y:S02]  /*5ab0*/  ISETP.GE.OR P0, PT, R2.reuse, R5, P0 ;  /* 0x000000050200720c */ /* 0x040fe40000706670 */
[----:B------:R-:W-:Y:S04]  /*5ac0*/  SHF.R.U32.HI R0, RZ, R37, R0 ;  /* 0x00000025ff007219 */ /* 0x000fe80000011600 */
[C---:B------:R-:W-:Y:S05]  /*5ad0*/  SEL R6, R3.reuse, R0, !P2 ;  /* 0x0000000003067207 */ /* 0x040fea0005000000 */
        /* <DEDUP_REMOVED lines=14> */
[----:B------:R-:W-:Y:S07]  /*5bc0*/  IMAD R43, R3, R38, R43 ;  /* 0x00000026032b7224 */ /* 0x000fee00078e022b */
.L_x_101:
[----:B-1----:R-:W-:Y:S01]  /*5bd0*/  @!P1 IMAD.HI.U32 R2, R43, R9, RZ ;  /* 0x000000092b029227 */ /* 0x002fe200078e00ff */
[----:B------:R-:W-:Y:S01]  /*5be0*/  @!P1 ISETP.NE.AND P0, PT, R8, 0x1, PT ;  /* 0x000000010800980c */ /* 0x000fe20003f05270 */
[----:B------:R-:W-:Y:S01]  /*5bf0*/  USHF.L.U32 UR38, UR27, 0x7, URZ ;  /* 0x000000071b267899 */ /* 0x000fe200080006ff */
[----:B------:R-:W-:Y:S01]  /*5c00*/  @!P1 ISETP.NE.AND P2, PT, R7, 0x1, PT ;  /* 0x000000010700980c */ /* 0x000fe20003f45270 */
[C---:B------:R-:W-:Y:S01]  /*5c10*/  @!P1 IMAD.HI.U32 R0, R44.reuse, R10, RZ ;  /* 0x0000000a2c009227 */ /* 0x040fe200078e00ff */
[----:B------:R-:W-:Y:S01]  /*5c20*/  @!P1 SHF.R.U32.HI R2, RZ, R12, R2 ;  /* 0x0000000cff029219 */ /* 0x000fe20000011602 */
[----:B------:R-:W-:Y:S01]  /*5c30*/  USHF.L.U32 UR37, UR11, 0x7, URZ ;  /* 0x000000070b257899 */ /* 0x000fe200080006ff */
[----:B------:R-:W-:Y:S01]  /*5c40*/  @P4 SHF.R.U32.HI R94, RZ, 0x10, R17 ;  /* 0x00000010ff5e4819 */ /* 0x000fe20000011611 */
[----:B------:R-:W-:Y:S01]  /*5c50*/  VIADD R105, R105, 0x1 ;  /* 0x0000000169697836 */ /* 0x000fe20000000000 */
[----:B------:R-:W-:Y:S01]  /*5c60*/  @!P1 SEL R2, R43, R2, !P0 ;  /* 0x000000022b029207 */ /* 0x000fe20004000000 */
[----:B------:R-:W-:Y:S01]  /*5c70*/  BSSY.RECONVERGENT B6, `(.L_x_102) ;  /* 0x0000028000067945 */ /* 0x000fe20003800200 */
[----:B------:R-:W-:Y:S02]  /*5c80*/  @!P1 SHF.R.U32.HI R0, RZ, R11, R0 ;  /* 0x0000000bff009219 */ /* 0x000fe40000011600 */
[----:B------:R-:W-:Y:S02]  /*5c90*/  LOP3.LUT P0, RZ, R93, 0x1b0, RZ, 0xc0, !PT ;  /* 0x000001b05dff7812 */ /* 0x000fe4000780c0ff */
[----:B------:R-:W-:Y:S05]  /*5ca0*/  @!P1 SEL R3, R44, R0, !P2 ;  /* 0x000000002c039207 */ /* 0x000fea0005000000 */
[----:B------:R-:W-:Y:S02]  /*5cb0*/  @!P1 IMAD.IADD R0, R2, 0x1, -R3 ;  /* 0x0000000102009824 */ /* 0x000fe400078e0a03 */
[----:B------:R-:W-:Y:S02]  /*5cc0*/  @!P1 IMAD.IADD R2, R3, 0x1, -R2 ;  /* 0x0000000103029824 */ /* 0x000fe400078e0a02 */
[----:B------:R-:W-:Y:S02]  /*5cd0*/  @!P1 IMAD R44, R0, R7, R44 ;  /* 0x00000007002c9224 */ /* 0x000fe400078e022c */
[----:B------:R-:W-:Y:S01]  /*5ce0*/  @!P1 IMAD R43, R2, R8, R43 ;  /* 0x00000008022b9224 */ /* 0x000fe200078e022b */
[----:B------:R-:W-:Y:S06]  /*5cf0*/  @!P0 BRA `(.L_x_103) ;  /* 0x00000000007c8947 */ /* 0x000fec0003800000 */
[----:B------:R-:W1:Y:S01]  /*5d00*/  LDCU.64 UR8, c[0x4][0x80] ;  /* 0x01001000ff0877ac */ /* 0x000e620008000a00 */
[----:B------:R-:W-:Y:S01]  /*5d10*/  MOV R2, 0x0 ;  /* 0x0000000000027802 */ /* 0x000fe20000000f00 */
[----:B------:R-:W-:Y:S02]  /*5d20*/  HFMA2 R12, -RZ, RZ, 0, 5.9604644775390625e-08 ;  /* 0x00000001ff0c7431 */ /* 0x000fe400000001ff */
[----:B------:R-:W-:Y:S01]  /*5d30*/  IMAD.MOV.U32 R8, RZ, RZ, 0x70 ;  /* 0x00000070ff087424 */ /* 0x000fe200078e00ff */
[----:B------:R2:W3:Y:S01]  /*5d40*/  LDC.64 R14, c[0x4][R2] ;  /* 0x01000000020e7b82 */ /* 0x0004e20000000a00 */
[----:B------:R-:W4:Y:S01]  /*5d50*/  LDCU.64 UR6, c[0x4][0x88] ;  /* 0x01001100ff0677ac */ /* 0x000f220008000a00 */
[----:B------:R-:W-:Y:S01]  /*5d60*/  IMAD.MOV.U32 R13, RZ, RZ, RZ ;  /* 0x000000ffff0d7224 */ /* 0x000fe200078e00ff */
[----:B------:R-:W2:Y:S01]  /*5d70*/  LDCU.64 UR4, c[0x4][0x8] ;  /* 0x01000100ff0477ac */ /* 0x000ea20008000a00 */
[----:B-1----:R-:W-:Y:S01]  /*5d80*/  MOV R5, UR9 ;  /* 0x0000000900057c02 */ /* 0x002fe20008000f00 */
[----:B------:R-:W-:Y:S01]  /*5d90*/  IMAD.U32 R4, RZ, RZ, UR8 ;  /* 0x00000008ff047e24 */ /* 0x000fe2000f8e00ff */
[----:B----4-:R-:W-:Y:S01]  /*5da0*/  MOV R7, UR7 ;  /* 0x0000000700077c02 */ /* 0x010fe20008000f00 */
[----:B------:R-:W-:Y:S01]  /*5db0*/  IMAD.U32 R6, RZ, RZ, UR6 ;  /* 0x00000006ff067e24 */ /* 0x000fe2000f8e00ff */
[----:B--2---:R-:W-:Y:S01]  /*5dc0*/  MOV R11, UR5 ;  /* 0x00000005000b7c02 */ /* 0x004fe20008000f00 */
[----:B------:R-:W-:Y:S02]  /*5dd0*/  IMAD.U32 R10, RZ, RZ, UR4 ;  /* 0x00000004ff0a7e24 */ /* 0x000fe4000f8e00ff */
[----:B------:R-:W-:Y:S07]  /*5de0*/  LEPC R20, `(.L_x_104) ;  /* 0x000000001014794e */ /* 0x000fee0000000000 */
[----:B---3-5:R-:W-:Y:S05]  /*5df0*/  CALL.ABS.NOINC R14 ;  /* 0x000000000e007343 */ /* 0x028fea0003c00000 */
.L_x_104:
[----:B------:R-:W1:Y:S01]  /*5e00*/  LDCU.64 UR8, c[0x4][0x80] ;  /* 0x01001000ff0877ac */ /* 0x000e620008000a00 */
[----:B------:R-:W2:Y:S01]  /*5e10*/  LDC.64 R2, c[0x4][R2] ;  /* 0x0100000002027b82 */ /* 0x000ea20000000a00 */
[----:B------:R-:W-:Y:S02]  /*5e20*/  HFMA2 R12, -RZ, RZ, 0, 5.9604644775390625e-08 ;  /* 0x00000001ff0c7431 */ /* 0x000fe400000001ff */
[----:B------:R-:W-:Y:S02]  /*5e30*/  IMAD.MOV.U32 R8, RZ, RZ, 0x70 ;  /* 0x00000070ff087424 */ /* 0x000fe400078e00ff */
[----:B------:R-:W-:Y:S01]  /*5e40*/  IMAD.MOV.U32 R13, RZ, RZ, RZ ;  /* 0x000000ffff0d7224 */ /* 0x000fe200078e00ff */
[----:B------:R-:W3:Y:S01]  /*5e50*/  LDCU.64 UR6, c[0x4][0x88] ;  /* 0x01001100ff0677ac */ /* 0x000ee20008000a00 */
[----:B------:R-:W4:Y:S01]  /*5e60*/  LDCU.64 UR4, c[0x4][0x8] ;  /* 0x01000100ff0477ac */ /* 0x000f220008000a00 */
[----:B-1----:R-:W-:Y:S02]  /*5e70*/  MOV R4, UR8 ;  /* 0x0000000800047c02 */ /* 0x002fe40008000f00 */
[----:B------:R-:W-:Y:S02]  /*5e80*/  MOV R5, UR9 ;  /* 0x0000000900057c02 */ /* 0x000fe40008000f00 */
[----:B---3--:R-:W-:Y:S01]  /*5e90*/  MOV R7, UR7 ;  /* 0x0000000700077c02 */ /* 0x008fe20008000f00 */
[----:B------:R-:W-:Y:S01]  /*5ea0*/  IMAD.U32 R6, RZ, RZ, UR6 ;  /* 0x00000006ff067e24 */ /* 0x000fe2000f8e00ff */
[----:B----4-:R-:W-:Y:S01]  /*5eb0*/  MOV R11, UR5 ;  /* 0x00000005000b7c02 */ /* 0x010fe20008000f00 */
[----:B------:R-:W-:Y:S02]  /*5ec0*/  IMAD.U32 R10, RZ, RZ, UR4 ;  /* 0x00000004ff0a7e24 */ /* 0x000fe4000f8e00ff */
[----:B------:R-:W-:Y:S07]  /*5ed0*/  LEPC R20, `(.L_x_103) ;  /* 0x000000001014794e */ /* 0x000fee0000000000 */
[----:B--2---:R-:W-:Y:S05]  /*5ee0*/  CALL.ABS.NOINC R2 ;  /* 0x0000000002007343 */ /* 0x004fea0003c00000 */
.L_x_103:
[----:B------:R-:W-:Y:S05]  /*5ef0*/  BSYNC.RECONVERGENT B6 ;  /* 0x0000000000067941 */ /* 0x000fea0003800200 */
.L_x_102:
[----:B------:R-:W-:Y:S01]  /*5f00*/  ISETP.NE.U32.AND P4, PT, R82, RZ, PT ;  /* 0x000000ff5200720c */ /* 0x000fe20003f85070 */
[----:B------:R-:W-:Y:S01]  /*5f10*/  UISETP.NE.AND UP2, UPT, UR48, URZ, UPT ;  /* 0x000000ff3000728c */ /* 0x000fe2000bf45270 */
[----:B------:R-:W-:Y:S01]  /*5f20*/  ISETP.NE.U32.AND P2, PT, RZ, UR40, PT ;  /* 0x00000028ff007c0c */ /* 0x000fe2000bf45070 */
[----:B------:R-:W-:Y:S01]  /*5f30*/  UISETP.NE.U32.AND UP1, UPT, UR42, URZ, UPT ;  /* 0x000000ff2a00728c */ /* 0x000fe2000bf25070 */
[----:B------:R-:W-:Y:S01]  /*5f40*/  ISETP.NE.AND.EX P4, PT, R83, RZ, PT, P4 ;  /* 0x000000ff5300720c */ /* 0x000fe20003f85340 */
[----:B------:R-:W-:Y:S01]  /*5f50*/  UPLOP3.LUT UP0, UPT, UPT, UPT, UPT, 0x40, 0x4 ;  /* 0x000000000004789c */ /* 0x000fe20003f0e870 */
[----:B------:R-:W-:Y:S01]  /*5f60*/  ISETP.NE.AND.EX P2, PT, RZ, UR41, PT, P2 ;  /* 0x00000029ff007c0c */ /* 0x000fe2000bf45320 */
[----:B------:R-:W-:Y:S01]  /*5f70*/  UISETP.NE.AND.EX UP1, UPT, UR43, URZ, UPT, UP1 ;  /* 0x000000ff2b00728c */ /* 0x000fe2000bf25310 */
[----:B------:R-:W-:Y:S04]  /*5f80*/  PLOP3.LUT P1, PT, PT, PT, UP2, 0x80, 0x8 ;  /* 0x000000000008781c */ /* 0x000fe80003f2f028 */
[----:B------:R-:W-:Y:S06]  /*5f90*/  @UP2 UPLOP3.LUT UP0, UPT, UPT, UPT, UP1, 0x80, 0x8 ;  /* 0x000000000008289c */ /* 0x000fec0003f0f010 */
[----:B------:R-:W-:Y:S01]  /*5fa0*/  PLOP3.LUT P0, PT, PT, PT, UP0, 0x80, 0x8 ;  /* 0x000000000008781c */ /* 0x000fe20003f0f008 */
[----:B------:R-:W-:Y:S01]  /*5fb0*/  @!UPT UIADD3 URZ, UPT, UPT, URZ, URZ, URZ ;  /* 0x000000fffffff290 */ /* 0x000fe2000fffe0ff */
[----:B------:R-:W-:Y:S11]  /*5fc0*/  BRA.U !UP1, `(.L_x_105) ;  /* 0x0000000109387547 */ /* 0x000ff6000b800000 */
[----:B------:R-:W-:Y:S01]  /*5fd0*/  UISETP.NE.U32.AND UP0, UPT, UR40, URZ, UPT ;  /* 0x000000ff2800728c */ /* 0x000fe2000bf05070 */
[----:B------:R-:W-:Y:S02]  /*5fe0*/  HFMA2 R0, -RZ, RZ, 0, 5.9604644775390625e-08 ;  /* 0x00000001ff007431 */ /* 0x000fe400000001ff */
[----:B------:R-:W-:Y:S01]  /*5ff0*/  IMAD.MOV.U32 R88, RZ, RZ, 0x1 ;  /* 0x00000001ff587424 */ /* 0x000fe200078e00ff */
[----:B------:R-:W-:Y:S06]  /*6000*/  UISETP.NE.AND.EX UP0, UPT, UR41, URZ, UPT, UP0 ;  /* 0x000000ff2900728c */ /* 0x000fec000bf05300 */
[----:B------:R-:W-:Y:S05]  /*6010*/  PLOP3.LUT P3, PT, PT, PT, UP0, 0x80, 0x8 ;  /* 0x000000000008781c */ /* 0x000fea0003f6f008 */
[----:B------:R-:W1:Y:S01]  /*6020*/  @UP0 LDCU.64 UR6, c[0x0][0xc88] ;  /* 0x00019100ff0607ac */ /* 0x000e620008000a00 */
[----:B------:R-:W-:Y:S07]  /*6030*/  @UP0 UIMAD UR4, UR44, UR42, URZ ;  /* 0x0000002a2c0402a4 */ /* 0x000fee000f8e02ff */
[----:B------:R-:W-:Y:S01]  /*6040*/  @!P3 PRMT R88, R0, 0x7610, R88 ;  /* 0x000076100058b816 */ /* 0x000fe20000000058 */
[----:B-1----:R-:W-:Y:S03]  /*6050*/  @UP0 UIMAD.WIDE UR6, UR4, 0x4, UR6 ;  /* 0x00000004040608a5 */ /* 0x002fe6000f8e0206 */
[----:B------:R-:W1:Y:S03]  /*6060*/  @!UP0 LDCU UR4, c[0x0][0xc80] ;  /* 0x00019000ff0487ac */ /* 0x000e660008000800 */
[----:B------:R-:W-:Y:S01]  /*6070*/  IMAD.U32 R2, RZ, RZ, UR6 ;  /* 0x00000006ff027e24 */ /* 0x000fe2000f8e00ff */
[----:B------:R-:W-:Y:S05]  /*6080*/  MOV R3, UR7 ;  /* 0x0000000700037c02 */ /* 0x000fea0008000f00 */
[----:B-----5:R2:W5:Y:S02]  /*6090*/  @P3 LDG.E R49, desc[UR46][R2.64] ;  /* 0x0000002e02313981 */ /* 0x020564000c1e1900 */
[----:B-12---:R-:W-:Y:S02]  /*60a0*/  @!P3 IMAD.U32 R49, RZ, RZ, UR4 ;  /* 0x00000004ff31be24 */ /* 0x006fe4000f8e00ff */
.L_x_105:
[----:B------:R-:W-:Y:S05]  /*60b0*/  @!P4 BRA `(.L_x_106) ;  /* 0x000000000020c947 */ /* 0x000fea0003800000 */
[----:B------:R-:W-:Y:S04]  /*60c0*/  ISETP.NE.U32.AND P3, PT, R80, RZ, PT ;  /* 0x000000ff5000720c */ /* 0x000fe80003f65070 */
[----:B------:R-:W-:Y:S11]  /*60d0*/  ISETP.NE.AND.EX P3, PT, R81, RZ, PT, P3 ;  /* 0x000000ff5100720c */ /* 0x000ff60003f65330 */
[----:B------:R-:W-:Y:S02]  /*60e0*/  @!UPT UIADD3 URZ, UPT, UPT, URZ, URZ, URZ ;  /* 0x000000fffffff290 */ /* 0x000fe4000fffe0ff */
[----:B------:R-:W1:Y:S01]  /*60f0*/  @P3 LDC.64 R2, c[0x0][0xca8] ;  /* 0x00032a00ff023b82 */ /* 0x000e620000000a00 */
[----:B------:R-:W-:Y:S04]  /*6100*/  @P3 IMAD R0, R82, UR44, RZ ;  /* 0x0000002c52003c24 */ /* 0x000fe8000f8e02ff */
[----:B-1----:R-:W-:Y:S05]  /*6110*/  @P3 IMAD.WIDE R2, R0, 0x4, R2 ;  /* 0x0000000400023825 */ /* 0x002fea00078e0202 */
[----:B-----5:R1:W5:Y:S02]  /*6120*/  @P3 LDG.E R47, desc[UR46][R2.64] ;  /* 0x0000002e022f3981 */ /* 0x020364000c1e1900 */
[----:B-1----:R-:W2:Y:S02]  /*6130*/  @!P3 LDC R47, c[0x0][0xca0] ;  /* 0x00032800ff2fbb82 */ /* 0x002ea40000000800 */
.L_x_106:
[----:B-----5:R-:W-:Y:S01]  /*6140*/  FSETP.NEU.AND P3, PT, R49, RZ, PT ;  /* 0x000000ff3100720b */ /* 0x020fe20003f6d000 */
[----:B------:R-:W-:Y:S01]  /*6150*/  BSSY B1, `(.L_x_107) ;  /* 0x0000039000017945 */ /* 0x000fe20003800000 */
[----:B------:R-:W-:Y:S01]  /*6160*/  SEL R3, RZ, 0xffffffff, P2 ;  /* 0xffffffffff037807 */ /* 0x000fe20001000000 */
[----:B------:R-:W-:Y:S01]  /*6170*/  IMAD.MOV.U32 R66, RZ, RZ, 0x1 ;  /* 0x00000001ff427424 */ /* 0x000fe200078e00ff */
[----:B------:R-:W-:Y:S01]  /*6180*/  @P1 LOP3.LUT P2, RZ, R88, 0xff, RZ, 0xc0, !PT ;  /* 0x000000ff58ff1812 */ /* 0x000fe2000784c0ff */
[----:B------:R-:W-:Y:S01]  /*6190*/  IMAD R48, R45, 0x80, R46 ;  /* 0x000000802d307824 */ /* 0x000fe200078e022e */
[----:B------:R-:W-:Y:S01]  /*61a0*/  @P1 SEL R0, RZ, 0xffffffff, P3 ;  /* 0xffffffffff001807 */ /* 0x000fe20001800000 */
[----:B------:R-:W-:Y:S01]  /*61b0*/  IMAD R106, R101, -0x10, R99 ;  /* 0xfffffff0656a7824 */ /* 0x000fe200078e0263 */
[----:B------:R-:W-:Y:S01]  /*61c0*/  LOP3.LUT R97, R97, 0x1, RZ, 0x3c, !PT ;  /* 0x0000000161617812 */ /* 0x000fe200078e3cff */
[----:B------:R-:W-:Y:S01]  /*61d0*/  IMAD.MOV.U32 R65, RZ, RZ, RZ ;  /* 0x000000ffff417224 */ /* 0x000fe200078e00ff */
[----:B------:R-:W-:Y:S02]  /*61e0*/  @P0 SEL R0, R3, R0, !P2 ;  /* 0x0000000003000207 */ /* 0x000fe40005000000 */
[----:B------:R-:W-:Y:S02]  /*61f0*/  CS2R R78, SRZ ;  /* 0x00000000004e7805 */ /* 0x000fe4000001ff00 */
[----:B------:R-:W-:Y:S02]  /*6200*/  LEA R64, R45, UR49, 0x3 ;  /* 0x000000312d407c11 */ /* 0x000fe4000f8e18ff */
[----:B------:R-:W-:Y:S02]  /*6210*/  CS2R R76, SRZ ;  /* 0x00000000004c7805 */ /* 0x000fe4000001ff00 */
[----:B------:R-:W-:Y:S02]  /*6220*/  @P1 LOP3.LUT R0, R0, 0x1, RZ, 0xc0, !PT ;  /* 0x0000000100001812 */ /* 0x000fe400078ec0ff */
[----:B------:R-:W-:Y:S02]  /*6230*/  CS2R R70, SRZ ;  /* 0x0000000000467805 */ /* 0x000fe4000001ff00 */
[----:B------:R-:W-:Y:S02]  /*6240*/  PLOP3.LUT P2, PT, PT, PT, UP1, 0x80, 0x8 ;  /* 0x000000000008781c */ /* 0x000fe40003f4f018 */
[----:B------:R-:W-:Y:S02]  /*6250*/  CS2R R68, SRZ ;  /* 0x0000000000447805 */ /* 0x000fe4000001ff00 */
[----:B------:R-:W-:Y:S02]  /*6260*/  ISETP.NE.U32.OR P5, PT, R0, 0x1, !P1 ;  /* 0x000000010000780c */ /* 0x000fe40004fa5470 */
[----:B------:R-:W-:Y:S02]  /*6270*/  CS2R R62, SRZ ;  /* 0x00000000003e7805 */ /* 0x000fe4000001ff00 */
[----:B------:R-:W-:Y:S02]  /*6280*/  LOP3.LUT P4, R104, R88, 0xff, RZ, 0xc0, !PT ;  /* 0x000000ff58687812 */ /* 0x000fe4000788c0ff */
[----:B------:R-:W-:Y:S02]  /*6290*/  CS2R R60, SRZ ;  /* 0x00000000003c7805 */ /* 0x000fe4000001ff00 */
[----:B------:R-:W-:Y:S02]  /*62a0*/  SEL R2, RZ, 0xffffffff, P3 ;  /* 0xffffffffff027807 */ /* 0x000fe40001800000 */
[----:B------:R-:W-:Y:S02]  /*62b0*/  CS2R R58, SRZ ;  /* 0x00000000003a7805 */ /* 0x000fe4000001ff00 */
[----:B------:R-:W-:Y:S02]  /*62c0*/  P2R R107, PR, RZ, 0x20 ;  /* 0x00000020ff6b7803 */ /* 0x000fe40000000000 */
[----:B------:R-:W-:Y:S02]  /*62d0*/  CS2R R56, SRZ ;  /* 0x0000000000387805 */ /* 0x000fe4000001ff00 */
[----:B------:R-:W-:Y:S02]  /*62e0*/  @P2 SEL R2, R3, R2, !P4 ;  /* 0x0000000203022207 */ /* 0x000fe40006000000 */
[----:B------:R-:W-:Y:S02]  /*62f0*/  @P5 SHF.L.U32 R0, R97, 0x1f, RZ ;  /* 0x0000001f61005819 */ /* 0x000fe400000006ff */
[----:B------:R-:W-:Y:S02]  /*6300*/  LOP3.LUT R2, R2, 0x1, RZ, 0xc0, !PT ;  /* 0x0000000102027812 */ /* 0x000fe400078ec0ff */
[----:B------:R1:W3:Y:S02]  /*6310*/  @P5 SYNCS.PHASECHK.TRANS64.TRYWAIT P1, [UR49+0xb0], R0 ;  /* 0x0000b000ff0055a7 */ /* 0x0002e40008021131 */
[----:B------:R-:W-:Y:S04]  /*6320*/  ISETP.NE.U32.AND P2, PT, R2, 0x1, PT ;  /* 0x000000010200780c */ /* 0x000fe80003f45070 */
[----:B------:R-:W-:Y:S02]  /*6330*/  P2R R67, PR, RZ, 0x4 ;  /* 0x00000004ff437803 */ /* 0x000fe40000000000 */
[----:B-1----:R-:W-:Y:S04]  /*6340*/  SHF.L.U32 R0, R96, 0x1f, RZ ;  /* 0x0000001f60007819 */ /* 0x002fe800000006ff */
[----:B------:R1:W4:Y:S01]  /*6350*/  SYNCS.PHASECHK.TRANS64.TRYWAIT P0, [R64+URZ+0x120], R0 ;  /* 0x00012000400075a7 */ /* 0x00032200080011ff */
[----:B---3--:R-:W-:Y:S01]  /*6360*/  @P5 SEL R66, RZ, 0x1, !P1 ;  /* 0x00000001ff425807 */ /* 0x008fe20004800000 */
[----:B-1----:R-:W-:Y:S06]  /*6370*/  @!P5 BRA `(.L_x_108) ;  /* 0x000000000058d947 */ /* 0x002fec0003800000 */
[----:B------:R-:W-:Y:S01]  /*6380*/  IMAD.MOV.U32 R79, RZ, RZ, RZ ;  /* 0x000000ffff4f7224 */ /* 0x000fe200078e00ff */
[----:B------:R-:W-:Y:S01]  /*6390*/  ISETP.NE.AND P1, PT, R66, RZ, PT ;  /* 0x000000ff4200720c */ /* 0x000fe20003f25270 */
[----:B------:R-:W-:Y:S01]  /*63a0*/  BSSY B0, `(.L_x_109) ;  /* 0x000000c000007945 */ /* 0x000fe20003800000 */
[----:B------:R-:W-:Y:S02]  /*63b0*/  CS2R R58, SRZ ;  /* 0x00000000003a7805 */ /* 0x000fe4000001ff00 */
[----:B------:R-:W-:Y:S02]  /*63c0*/  CS2R R56, SRZ ;  /* 0x0000000000387805 */ /* 0x000fe4000001ff00 */
[----:B------:R-:W-:Y:S02]  /*63d0*/  CS2R R62, SRZ ;  /* 0x00000000003e7805 */ /* 0x000fe4000001ff00 */
[----:B------:R-:W-:Y:S02]  /*63e0*/  CS2R R60, SRZ ;  /* 0x00000000003c7805 */ /* 0x000fe4000001ff00 */
[----:B------:R-:W-:Y:S02]  /*63f0*/  CS2R R70, SRZ ;  /* 0x0000000000467805 */ /* 0x000fe4000001ff00 */
[----:B------:R-:W-:Y:S02]  /*6400*/  CS2R R68, SRZ ;  /* 0x0000000000447805 */ /* 0x000fe4000001ff00 */
[----:B------:R-:W-:Y:S01]  /*6410*/  CS2R R76, SRZ ;  /* 0x00000000004c7805 */ /* 0x000fe2000001ff00 */
[----:B------:R-:W-:Y:S06]  /*6420*/  @P1 BRA `(.L_x_110) ;  /* 0x00000000000c1947 */ /* 0x000fec0003800000 */
[----:B------:R-:W-:Y:S04]  /*6430*/  SHF.L.U32 R3, R97, 0x1f, RZ ;  /* 0x0000001f61037819 */ /* 0x000fe800000006ff */
[----:B------:R-:W1:Y:S02]  /*6440*/  SYNCS.PHASECHK.TRANS64.TRYWAIT P1, [UR49+0xb0], R3 ;  /* 0x0000b003ff0075a7 */ /* 0x000e640008021131 */
[----:B-1----:R-:W-:Y:S05]  /*6450*/  @!P1 BRA `(.L_x_111) ;  /* 0x0000003c00e49947 */ /* 0x002fea0003800000 */
.L_x_110:
[----:B------:R-:W-:Y:S05]  /*6460*/  BSYNC B0 ;  /* 0x0000000000007941 */ /* 0x000fea0003800000 */
.L_x_109:
[----:B------:R-:W-:Y:S01]  /*6470*/  ISETP.NE.AND P1, PT, R67, RZ, PT ;  /* 0x000000ff4300720c */ /* 0x000fe20003f25270 */
[----:B------:R-:W-:Y:S11]  /*6480*/  HFMA2 R65, -RZ, RZ, 0, 5.9604644775390625e-08 ;  /* 0x00000001ff417431 */ /* 0x000ff600000001ff */
[----:B------:R-:W-:Y:S01]  /*6490*/  @!UPT UIADD3 URZ, UPT, UPT, URZ, URZ, URZ ;  /* 0x000000fffffff290 */ /* 0x000fe2000fffe0ff */
[----:B------:R3:W1:Y:S04]  /*64a0*/  @P1 LDS.128 R56, [R100] ;  /* 0x0000000064381984 */ /* 0x0006680000000c00 */
[----:B------:R3:W1:Y:S04]  /*64b0*/  @P1 LDS.128 R60, [R99+0x10] ;  /* 0x00001000633c1984 */ /* 0x0006680000000c00 */
[----:B------:R3:W1:Y:S04]  /*64c0*/  @P1 LDS.128 R68, [R98+0x20] ;  /* 0x0000200062441984 */ /* 0x0006680000000c00 */
[----:B------:R3:W1:Y:S02]  /*64d0*/  @P1 LDS.128 R76, [R106+0x30] ;  /* 0x000030006a4c1984 */ /* 0x0006640000000c00 */
.L_x_108:
[----:B------:R-:W-:Y:S05]  /*64e0*/  BSYNC B1 ;  /* 0x0000000000017941 */ /* 0x000fea0003800000 */
.L_x_107:
[----:B-1----:R-:W-:Y:S04]  /*64f0*/  SHF.R.U32.HI R2, RZ, 0x15, R48 ;  /* 0x00000015ff027819 */ /* 0x002fe80000011630 */
[----:B------:R-:W-:Y:S01]  /*6500*/  LOP3.LUT P1, RZ, R2, 0x3, R92, 0x48, !PT ;  /* 0x0000000302ff7812 */ /* 0x000fe2000782485c */
[----:B------:R-:W-:Y:S01]  /*6510*/  @!UPT UIADD3 URZ, UPT, UPT, URZ, URZ, URZ ;  /* 0x000000fffffff290 */ /* 0x000fe2000fffe0ff */
[----:B----4-:R-:W-:Y:S11]  /*6520*/  @P0 BRA `(.L_x_112) ;  /* 0x0000000000080947 */ /* 0x010ff60003800000 */
[----:B------:R-:W1:Y:S02]  /*6530*/  SYNCS.PHASECHK.TRANS64.TRYWAIT P0, [R64+URZ+0x120], R0 ;  /* 0x00012000400075a7 */ /* 0x000e6400080011ff */
[----:B-1----:R-:W-:Y:S05]  /*6540*/  @!P0 BRA `(.L_x_113) ;  /* 0x0000003c00c08947 */ /* 0x002fea0003800000 */
.L_x_112:
[----:B------:R-:W-:Y:S05]  /*6550*/  @!P1 BRA `(.L_x_114) ;  /* 0x0000000000409947 */ /* 0x000fea0003800000 */
[----:B------:R-:W4:Y:S01]  /*6560*/  LDCU.64 UR8, c[0x4][0x70] ;  /* 0x01000e00ff0877ac */ /* 0x000f220008000a00 */
[----:B------:R-:W-:Y:S01]  /*6570*/  MOV R3, 0x0 ;  /* 0x0000000000037802 */ /* 0x000fe20000000f00 */
[----:B------:R-:W-:Y:S02]  /*6580*/  HFMA2 R12, -RZ, RZ, 0, 5.9604644775390625e-08 ;  /* 0x00000001ff0c7431 */ /* 0x000fe400000001ff */
[----:B------:R-:W-:Y:S02]  /*6590*/  IMAD.MOV.U32 R8, RZ, RZ, 0x192 ;  /* 0x00000192ff087424 */ /* 0x000fe400078e00ff */
[----:B------:R-:W-:Y:S01]  /*65a0*/  IMAD.MOV.U32 R13, RZ, RZ, RZ ;  /* 0x000000ffff0d7224 */ /* 0x000fe200078e00ff */
[----:B------:R-:W5:Y:S01]  /*65b0*/  LDCU.64 UR6, c[0x4][0x78] ;  /* 0x01000f00ff0677ac */ /* 0x000f620008000a00 */
[----:B------:R-:W1:Y:S01]  /*65c0*/  LDC.64 R2, c[0x4][R3] ;  /* 0x0100000003027b82 */ /* 0x000e620000000a00 */
[----:B------:R-:W2:Y:S01]  /*65d0*/  LDCU.64 UR4, c[0x4][0x10] ;  /* 0x01000200ff0477ac */ /* 0x000ea20008000a00 */
[----:B----4-:R-:W-:Y:S01]  /*65e0*/  MOV R5, UR9 ;  /* 0x0000000900057c02 */ /* 0x010fe20008000f00 */
[----:B------:R-:W-:Y:S01]  /*65f0*/  IMAD.U32 R4, RZ, RZ, UR8 ;  /* 0x00000008ff047e24 */ /* 0x000fe2000f8e00ff */
[----:B-----5:R-:W-:Y:S01]  /*6600*/  MOV R7, UR7 ;  /* 0x0000000700077c02 */ /* 0x020fe20008000f00 */
[----:B------:R-:W-:Y:S01]  /*6610*/  IMAD.U32 R6, RZ, RZ, UR6 ;  /* 0x00000006ff067e24 */ /* 0x000fe2000f8e00ff */
[----:B--2---:R-:W-:Y:S01]  /*6620*/  MOV R11, UR5 ;  /* 0x00000005000b7c02 */ /* 0x004fe20008000f00 */
[----:B------:R-:W-:Y:S02]  /*6630*/  IMAD.U32 R10, RZ, RZ, UR4 ;  /* 0x00000004ff0a7e24 */ /* 0x000fe4000f8e00ff */
[----:B------:R-:W-:Y:S07]  /*6640*/  LEPC R20, `(.L_x_114) ;  /* 0x000000001014794e */ /* 0x000fee0000000000 */
[----:B-1-3--:R-:W-:Y:S05]  /*6650*/  CALL.ABS.NOINC R2 ;  /* 0x0000000002007343 */ /* 0x00afea0003c00000 */
.L_x_114:
[----:B------:R-:W-:Y:S01]  /*6660*/  SHF.L.U32 R50, R56, 0x10, RZ ;  /* 0x0000001038327819 */ /* 0x000fe200000006ff */
[----:B------:R-:W-:Y:S05]  /*6670*/  WARPSYNC.ALL ;  /* 0x0000000000007948 */ /* 0x000fea0003800000 */
[----:B------:R-:W-:Y:S01]  /*6680*/  R2UR UR4, R48 ;  /* 0x00000000300472ca */ /* 0x000fe200000e0000 */
[----:B------:R-:W-:Y:S01]  /*6690*/  BSSY.RECONVERGENT B0, `(.L_x_115) ;  /* 0x0000088000007945 */ /* 0x000fe20003800200 */
[----:B------:R-:W-:Y:S02]  /*66a0*/  LOP3.LUT R51, R56, 0xffff0000, RZ, 0xc0, !PT ;  /* 0xffff000038337812 */ /* 0x000fe400078ec0ff */
[----:B------:R-:W-:Y:S02]  /*66b0*/  SHF.L.U32 R52, R57, 0x10, RZ ;  /* 0x0000001039347819 */ /* 0x000fe400000006ff */
[----:B------:R-:W-:Y:S07]  /*66c0*/  ISETP.NE.AND P0, PT, R102, RZ, PT ;  /* 0x000000ff6600720c */ /* 0x000fee0003f05270 */
[----:B------:R-:W1:Y:S02]  /*66d0*/  LDTM.x32 R4, tmem[UR4] ;  /* 0x00000004000479ee */ /* 0x000e6400082c0000 */
[C---:B-12---:R-:W-:Y:S01]  /*66e0*/  FMUL R0, R47.reuse, R4 ;  /* 0x000000042f007220 */ /* 0x046fe20000400000 */
[C---:B------:R-:W-:Y:S01]  /*66f0*/  FMUL R2, R47.reuse, R5 ;  /* 0x000000052f027220 */ /* 0x040fe20000400000 */
[C---:B------:R-:W-:Y:S01]  /*6700*/  FMUL R4, R47.reuse, R8 ;  /* 0x000000082f047220 */ /* 0x040fe20000400000 */
[C---:B------:R-:W-:Y:S01]  /*6710*/  FMUL R3, R47.reuse, R6 ;  /* 0x000000062f037220 */ /* 0x040fe20000400000 */
[C---:B------:R-:W-:Y:S01]  /*6720*/  FMUL R5, R47.reuse, R9 ;  /* 0x000000092f057220 */ /* 0x040fe20000400000 */
[C---:B------:R-:W-:Y:S01]  /*6730*/  FMUL R8, R47.reuse, R12 ;  /* 0x0000000c2f087220 */ /* 0x040fe20000400000 */
[C---:B------:R-:W-:Y:S01]  /*6740*/  FMUL R6, R47.reuse, R10 ;  /* 0x0000000a2f067220 */ /* 0x040fe20000400000 */
[C---:B------:R-:W-:Y:S01]  /*6750*/  FMUL R9, R47.reuse, R13 ;  /* 0x0000000d2f097220 */ /* 0x040fe20000400000 */
[----:B------:R-:W-:Y:S01]  /*6760*/  FMUL R12, R47, R16 ;  /* 0x000000102f0c7220 */ /* 0x000fe20000400000 */
[----:B------:R-:W-:Y:S01]  /*6770*/  FFMA R0, R49, R50, R0 ;  /* 0x0000003231007223 */ /* 0x000fe20000000000 */
[C---:B------:R-:W-:Y:S01]  /*6780*/  FMUL R10, R47.reuse, R14 ;  /* 0x0000000e2f0a7220 */ /* 0x040fe20000400000 */
[C---:B------:R-:W-:Y:S01]  /*6790*/  FMUL R13, R47.reuse, R17 ;  /* 0x000000112f0d7220 */ /* 0x040fe20000400000 */
[----:B------:R-:W-:Y:S01]  /*67a0*/  FMUL R16, R47, R20 ;  /* 0x000000142f107220 */ /* 0x000fe20000400000 */
[----:B------:R-:W-:Y:S01]  /*67b0*/  FFMA R2, R49, R51, R2 ;  /* 0x0000003331027223 */ /* 0x000fe20000000002 */
[C---:B------:R-:W-:Y:S01]  /*67c0*/  FMUL R14, R47.reuse, R18 ;  /* 0x000000122f0e7220 */ /* 0x040fe20000400000 */
        /* <DEDUP_REMOVED lines=8> */
[----:B------:R-:W-:Y:S01]  /*6850*/  LOP3.LUT R32, R57, 0xffff0000, RZ, 0xc0, !PT ;  /* 0xffff000039207812 */ /* 0x000fe200078ec0ff */
[C---:B------:R-:W-:Y:S01]  /*6860*/  FMUL R26, R47.reuse, R30 ;  /* 0x0000001e2f1a7220 */ /* 0x040fe20000400000 */
[----:B------:R-:W-:Y:S01]  /*6870*/  FMUL R29, R47, R33 ;  /* 0x000000212f1d7220 */ /* 0x000fe20000400000 */
[----:B------:R-:W-:Y:S01]  /*6880*/  SHF.L.U32 R33, R58, 0x10, RZ ;  /* 0x000000103a217819 */ /* 0x000fe200000006ff */
[----:B------:R-:W-:Y:S01]  /*6890*/  FFMA R3, R49, R52, R3 ;  /* 0x0000003431037223 */ /* 0x000fe20000000003 */
[----:B------:R-:W-:Y:S01]  /*68a0*/  F2FP.BF16.F32.PACK_AB R52, R2, R0 ;  /* 0x000000000234723e */ /* 0x000fe200000010ff */
[----:B------:R-:W-:Y:S01]  /*68b0*/  FMUL R7, R47, R7 ;  /* 0x000000072f077220 */ /* 0x000fe20000400000 */
[----:B------:R-:W-:Y:S01]  /*68c0*/  SHF.L.U32 R0, R59, 0x10, RZ ;  /* 0x000000103b007819 */ /* 0x000fe200000006ff */
[----:B------:R-:W-:Y:S01]  /*68d0*/  FMUL R30, R47, R34 ;  /* 0x000000222f1e7220 */ /* 0x000fe20000400000 */
[----:B------:R-:W-:Y:S01]  /*68e0*/  LOP3.LUT R34, R58, 0xffff0000, RZ, 0xc0, !PT ;  /* 0xffff00003a227812 */ /* 0x000fe200078ec0ff */
[----:B------:R-:W-:Y:S01]  /*68f0*/  FFMA R7, R49, R32, R7 ;  /* 0x0000002031077223 */ /* 0x000fe20000000007 */
[----:B------:R-:W-:Y:S01]  /*6900*/  LOP3.LUT R2, R59, 0xffff0000, RZ, 0xc0, !PT ;  /* 0xffff00003b027812 */ /* 0x000fe200078ec0ff */
[----:B------:R-:W-:Y:S01]  /*6910*/  FFMA R4, R49, R33, R4 ;  /* 0x0000002131047223 */ /* 0x000fe20000000004 */
[----:B------:R-:W-:Y:S01]  /*6920*/  FMUL R11, R47, R11 ;  /* 0x0000000b2f0b7220 */ /* 0x000fe20000400000 */
[----:B------:R-:W-:Y:S01]  /*6930*/  FFMA R5, R49, R34, R5 ;  /* 0x0000002231057223 */ /* 0x000fe20000000005 */
[----:B------:R-:W-:Y:S01]  /*6940*/  F2FP.BF16.F32.PACK_AB R53, R7, R3 ;  /* 0x000000030735723e */ /* 0x000fe200000010ff */
[C---:B------:R-:W-:Y:S01]  /*6950*/  FFMA R6, R49.reuse, R0, R6 ;  /* 0x0000000031067223 */ /* 0x040fe20000000006 */
[C---:B------:R-:W-:Y:S01]  /*6960*/  SHF.L.U32 R0, R60.reuse, 0x10, RZ ;  /* 0x000000103c007819 */ /* 0x040fe200000006ff */
[----:B------:R-:W-:Y:S01]  /*6970*/  FFMA R11, R49, R2, R11 ;  /* 0x00000002310b7223 */ /* 0x000fe2000000000b */
[----:B------:R-:W-:Y:S01]  /*6980*/  LOP3.LUT R2, R60, 0xffff0000, RZ, 0xc0, !PT ;  /* 0xffff00003c027812 */ /* 0x000fe200078ec0ff */
[----:B------:R-:W-:Y:S01]  /*6990*/  FMUL R15, R47, R15 ;  /* 0x0000000f2f0f7220 */ /* 0x000fe20000400000 */
[----:B------:R-:W-:Y:S01]  /*69a0*/  SHF.L.U32 R3, R61, 0x10, RZ ;  /* 0x000000103d037819 */ /* 0x000fe200000006ff */
[----:B------:R-:W-:Y:S01]  /*69b0*/  FFMA R8, R49, R0, R8 ;  /* 0x0000000031087223 */ /* 0x000fe20000000008 */
[----:B------:R-:W-:Y:S01]  /*69c0*/  LOP3.LUT R0, R61, 0xffff0000, RZ, 0xc0, !PT ;  /* 0xffff00003d007812 */ /* 0x000fe200078ec0ff */
[C---:B------:R-:W-:Y:S01]  /*69d0*/  FFMA R9, R49.reuse, R2, R9 ;  /* 0x0000000231097223 */ /* 0x040fe20000000009 */
[C---:B------:R-:W-:Y:S01]  /*69e0*/  SHF.L.U32 R2, R62.reuse, 0x10, RZ ;  /* 0x000000103e027819 */ /* 0x040fe200000006ff */
[----:B------:R-:W-:Y:S01]  /*69f0*/  FFMA R10, R49, R3, R10 ;  /* 0x00000003310a7223 */ /* 0x000fe2000000000a */
[----:B------:R-:W-:Y:S01]  /*6a00*/  SHF.L.U32 R3, R63, 0x10, RZ ;  /* 0x000000103f037819 */ /* 0x000fe200000006ff */
[C---:B------:R-:W-:Y:S01]  /*6a10*/  FFMA R15, R49.reuse, R0, R15 ;  /* 0x00000000310f7223 */ /* 0x040fe2000000000f */
[----:B------:R-:W-:Y:S01]  /*6a20*/  LOP3.LUT R0, R62, 0xffff0000, RZ, 0xc0, !PT ;  /* 0xffff00003e007812 */ /* 0x000fe200078ec0ff */
[----:B------:R-:W-:Y:S01]  /*6a30*/  FFMA R12, R49, R2, R12 ;  /* 0x00000002310c7223 */ /* 0x000fe2000000000c */
[C---:B------:R-:W-:Y:S01]  /*6a40*/  SHF.L.U32 R2, R68.reuse, 0x10, RZ ;  /* 0x0000001044027819 */ /* 0x040fe200000006ff */
[----:B------:R-:W-:Y:S01]  /*6a50*/  FMUL R19, R47, R19 ;  /* 0x000000132f137220 */ /* 0x000fe20000400000 */
[----:B------:R-:W-:Y:S01]  /*6a60*/  F2FP.BF16.F32.PACK_AB R54, R5, R4 ;  /* 0x000000040536723e */ /* 0x000fe200000010ff */
[----:B------:R-:W-:Y:S01]  /*6a70*/  FFMA R13, R49, R0, R13 ;  /* 0x00000000310d7223 */ /* 0x000fe2000000000d */
[----:B------:R-:W-:Y:S01]  /*6a80*/  LOP3.LUT R0, R63, 0xffff0000, RZ, 0xc0, !PT ;  /* 0xffff00003f007812 */ /* 0x000fe200078ec0ff */
[----:B------:R-:W-:Y:S01]  /*6a90*/  FFMA R14, R49, R3, R14 ;  /* 0x00000003310e7223 */ /* 0x000fe2000000000e */
[----:B------:R-:W-:Y:S01]  /*6aa0*/  LOP3.LUT R3, R68, 0xffff0000, RZ, 0xc0, !PT ;  /* 0xffff000044037812 */ /* 0x000fe200078ec0ff */
[----:B------:R-:W-:Y:S01]  /*6ab0*/  FMUL R23, R47, R23 ;  /* 0x000000172f177220 */ /* 0x000fe20000400000 */
[----:B------:R-:W-:Y:S01]  /*6ac0*/  F2FP.BF16.F32.PACK_AB R55, R11, R6 ;  /* 0x000000060b37723e */ /* 0x000fe200000010ff */
[----:B------:R-:W-:Y:S01]  /*6ad0*/  FFMA R19, R49, R0, R19 ;  /* 0x0000000031137223 */ /* 0x000fe20000000013 */
[----:B------:R-:W-:Y:S01]  /*6ae0*/  SHF.L.U32 R0, R69, 0x10, RZ ;  /* 0x0000001045007819 */ /* 0x000fe200000006ff */
[----:B------:R-:W-:Y:S01]  /*6af0*/  FFMA R16, R49, R2, R16 ;  /* 0x0000000231107223 */ /* 0x000fe20000000010 */
[----:B------:R-:W-:Y:S01]  /*6b00*/  LOP3.LUT R2, R69, 0xffff0000, RZ, 0xc0, !PT ;  /* 0xffff000045027812 */ /* 0x000fe200078ec0ff */
[----:B------:R-:W-:Y:S01]  /*6b10*/  FFMA R17, R49, R3, R17 ;  /* 0x0000000331117223 */ /* 0x000fe20000000011 */
[----:B------:R-:W-:Y:S01]  /*6b20*/  SHF.L.U32 R3, R71, 0x10, RZ ;  /* 0x0000001047037819 */ /* 0x000fe200000006ff */
[----:B------:R-:W-:Y:S01]  /*6b30*/  FFMA R18, R49, R0, R18 ;  /* 0x0000000031127223 */ /* 0x000fe20000000012 */
[C---:B------:R-:W-:Y:S01]  /*6b40*/  SHF.L.U32 R0, R70.reuse, 0x10, RZ ;  /* 0x0000001046007819 */ /* 0x040fe200000006ff */
[----:B------:R1:W-:Y:S01]  /*6b50*/  STS.128 [R100], R52 ;  /* 0x0000003464007388 */ /* 0x0003e20000000c00 */
[----:B------:R-:W-:Y:S01]  /*6b60*/  F2FP.BF16.F32.PACK_AB R8, R9, R8 ;  /* 0x000000080908723e */ /* 0x000fe200000010ff */
[C---:B------:R-:W-:Y:S01]  /*6b70*/  FFMA R23, R49.reuse, R2, R23 ;  /* 0x0000000231177223 */ /* 0x040fe20000000017 */
[----:B------:R-:W-:Y:S01]  /*6b80*/  LOP3.LUT R2, R70, 0xffff0000, RZ, 0xc0, !PT ;  /* 0xffff000046027812 */ /* 0x000fe200078ec0ff */
[----:B------:R-:W-:Y:S01]  /*6b90*/  FFMA R20, R49, R0, R20 ;  /* 0x0000000031147223 */ /* 0x000fe20000000014 */
[----:B------:R-:W-:Y:S01]  /*6ba0*/  LOP3.LUT R0, R71, 0xffff0000, RZ, 0xc0, !PT ;  /* 0xffff000047007812 */ /* 0x000fe200078ec0ff */
[----:B------:R-:W-:Y:S01]  /*6bb0*/  FMUL R27, R47, R27 ;  /* 0x0000001b2f1b7220 */ /* 0x000fe20000400000 */
[----:B------:R-:W-:Y:S01]  /*6bc0*/  F2FP.BF16.F32.PACK_AB R9, R15, R10 ;  /* 0x0000000a0f09723e */ /* 0x000fe200000010ff */
[C---:B------:R-:W-:Y:S01]  /*6bd0*/  FFMA R21, R49.reuse, R2, R21 ;  /* 0x0000000231157223 */ /* 0x040fe20000000015 */
[C---:B------:R-:W-:Y:S01]  /*6be0*/  FFMA R22, R49.reuse, R3, R22 ;  /* 0x0000000331167223 */ /* 0x040fe20000000016 */
[----:B------:R-:W-:Y:S01]  /*6bf0*/  FFMA R27, R49, R0, R27 ;  /* 0x00000000311b7223 */ /* 0x000fe2000000001b */
[C---:B------:R-:W-:Y:S01]  /*6c00*/  SHF.L.U32 R2, R76.reuse, 0x10, RZ ;  /* 0x000000104c027819 */ /* 0x040fe200000006ff */
[C---:B------:R-:W-:Y:S01]  /*6c10*/  FMUL R31, R47.reuse, R31 ;  /* 0x0000001f2f1f7220 */ /* 0x040fe20000400000 */
[----:B------:R-:W-:Y:S01]  /*6c20*/  LOP3.LUT R0, R76, 0xffff0000, RZ, 0xc0, !PT ;  /* 0xffff00004c007812 */ /* 0x000fe200078ec0ff */
[----:B------:R-:W-:Y:S01]  /*6c30*/  FMUL R35, R47, R35 ;  /* 0x000000232f237220 */ /* 0x000fe20000400000 */
[----:B------:R-:W-:Y:S01]  /*6c40*/  SHF.L.U32 R3, R77, 0x10, RZ ;  /* 0x000000104d037819 */ /* 0x000fe200000006ff */
[----:B------:R-:W-:Y:S01]  /*6c50*/  FFMA R24, R49, R2, R24 ;  /* 0x0000000231187223 */ /* 0x000fe20000000018 */
[----:B------:R-:W-:Y:S01]  /*6c60*/  F2FP.BF16.F32.PACK_AB R10, R13, R12 ;  /* 0x0000000c0d0a723e */ /* 0x000fe200000010ff */
[----:B------:R-:W-:Y:S01]  /*6c70*/  FFMA R25, R49, R0, R25 ;  /* 0x0000000031197223 */ /* 0x000fe20000000019 */
[----:B------:R-:W-:Y:S01]  /*6c80*/  F2FP.BF16.F32.PACK_AB R11, R19, R14 ;  /* 0x0000000e130b723e */ /* 0x000fe200000010ff */
[----:B------:R-:W-:Y:S01]  /*6c90*/  FFMA R26, R49, R3, R26 ;  /* 0x00000003311a7223 */ /* 0x000fe2000000001a */
[----:B------:R-:W-:Y:S02]  /*6ca0*/  LOP3.LUT R0, R77, 0xffff0000, RZ, 0xc0, !PT ;  /* 0xffff00004d007812 */ /* 0x000fe400078ec0ff */
[C---:B------:R-:W-:Y:S01]  /*6cb0*/  SHF.L.U32 R2, R78.reuse, 0x10, RZ ;  /* 0x000000104e027819 */ /* 0x040fe200000006ff */
[----:B------:R1:W-:Y:S01]  /*6cc0*/  STS.128 [R99+0x10], R8 ;  /* 0x0000100863007388 */ /* 0x0003e20000000c00 */
[----:B------:R-:W-:Y:S01]  /*6cd0*/  LOP3.LUT R3, R78, 0xffff0000, RZ, 0xc0, !PT ;  /* 0xffff00004e037812 */ /* 0x000fe200078ec0ff */
[----:B------:R-:W-:Y:S01]  /*6ce0*/  FFMA R31, R49, R0, R31 ;  /* 0x00000000311f7223 */ /* 0x000fe2000000001f */
[----:B------:R-:W-:Y:S01]  /*6cf0*/  SHF.L.U32 R4, R79, 0x10, RZ ;  /* 0x000000104f047819 */ /* 0x000fe200000006ff */
[----:B------:R-:W-:Y:S01]  /*6d00*/  FFMA R28, R49, R2, R28 ;  /* 0x00000002311c7223 */ /* 0x000fe2000000001c */
[----:B------:R-:W-:Y:S01]  /*6d10*/  F2FP.BF16.F32.PACK_AB R16, R17, R16 ;  /* 0x000000101110723e */ /* 0x000fe200000010ff */
[----:B------:R-:W-:Y:S01]  /*6d20*/  FFMA R29, R49, R3, R29 ;  /* 0x00000003311d7223 */ /* 0x000fe2000000001d */
[----:B------:R-:W-:Y:S01]  /*6d30*/  LOP3.LUT R5, R79, 0xffff0000, RZ, 0xc0, !PT ;  /* 0xffff00004f057812 */ /* 0x000fe200078ec0ff */
[----:B------:R-:W-:Y:S01]  /*6d40*/  FFMA R30, R49, R4, R30 ;  /* 0x00000004311e7223 */ /* 0x000fe2000000001e */
[----:B------:R-:W-:Y:S02]  /*6d50*/  F2FP.BF16.F32.PACK_AB R17, R23, R18 ;  /* 0x000000121711723e */ /* 0x000fe400000010ff */
[----:B------:R-:W-:Y:S01]  /*6d60*/  F2FP.BF16.F32.PACK_AB R18, R21, R20 ;  /* 0x000000141512723e */ /* 0x000fe200000010ff */
[----:B------:R-:W-:Y:S01]  /*6d70*/  FFMA R35, R49, R5, R35 ;  /* 0x0000000531237223 */ /* 0x000fe20000000023 */
[----:B------:R-:W-:Y:S02]  /*6d80*/  F2FP.BF16.F32.PACK_AB R19, R27, R22 ;  /* 0x000000161b13723e */ /* 0x000fe400000010ff */
[----:B------:R-:W-:Y:S02]  /*6d90*/  F2FP.BF16.F32.PACK_AB R24, R25, R24 ;  /* 0x000000181918723e */ /* 0x000fe400000010ff */
[----:B------:R-:W-:Y:S01]  /*6da0*/  F2FP.BF16.F32.PACK_AB R25, R31, R26 ;  /* 0x0000001a1f19723e */ /* 0x000fe200000010ff */
[----:B------:R1:W-:Y:S01]  /*6db0*/  STS.128 [R98+0x20], R16 ;  /* 0x0000201062007388 */ /* 0x0003e20000000c00 */
[----:B------:R-:W-:Y:S02]  /*6dc0*/  F2FP.BF16.F32.PACK_AB R26, R29, R28 ;  /* 0x0000001c1d1a723e */ /* 0x000fe400000010ff */
[----:B------:R-:W-:Y:S05]  /*6dd0*/  F2FP.BF16.F32.PACK_AB R27, R35, R30 ;  /* 0x0000001e231b723e */ /* 0x000fea00000010ff */
[----:B------:R1:W-:Y:S01]  /*6de0*/  STS.128 [R106+0x30], R24 ;  /* 0x000030186a007388 */ /* 0x0003e20000000c00 */
[----:B------:R-:W-:Y:S01]  /*6df0*/  @!PT LDS RZ, [RZ] ;  /* 0x00000000fffff984 */ /* 0x000fe20000000800 */
[----:B------:R-:W-:Y:S01]  /*6e00*/  @!PT LDS RZ, [RZ] ;  /* 0x00000000fffff984 */ /* 0x000fe20000000800 */
[----:B------:R-:W-:Y:S01]  /*6e10*/  @!PT LDS RZ, [RZ] ;  /* 0x00000000fffff984 */ /* 0x000fe20000000800 */
[----:B------:R-:W-:Y:S01]  /*6e20*/  @!PT LDS RZ, [RZ] ;  /* 0x00000000fffff984 */ /* 0x000fe20000000800 */
[----:B------:R2:W-:Y:S07]  /*6e30*/  MEMBAR.ALL.CTA ;  /* 0x0000000000007992 */ /* 0x0005ee0000008000 */
[----:B--2---:R-:W2:Y:S02]  /*6e40*/  FENCE.VIEW.ASYNC.S ;  /* 0x00000000000073c6 */ /* 0x004ea40000000000 */
[----:B--2---:R-:W-:Y:S06]  /*6e50*/  BAR.SYNC.DEFER_BLOCKING 0x1, 0x80 ;  /* 0x0042000000007b1d */ /* 0x004fec0000010000 */
[----:B------:R-:W-:Y:S05]  /*6e60*/  @P0 BRA `(.L_x_116) ;  /* 0x0000000000280947 */ /* 0x000fea0003800000 */
[----:B------:R-:W-:Y:S02]  /*6e70*/  UIADD3 UR4, UPT, UPT, UR49, 0x200, URZ ;  /* 0x0000020031047890 */ /* 0x000fe4000fffe0ff */
[----:B------:R-:W-:Y:S01]  /*6e80*/  UIADD3 UR6, UP0, UPT, UR52, 0xa80, URZ ;  /* 0x00000a8034067890 */ /* 0x000fe2000ff1e0ff */
[----:B------:R-:W-:Y:S03]  /*6e90*/  UMOV UR39, UR44 ;  /* 0x0000002c00277c82 */ /* 0x000fe60008000000 */
[----:B------:R-:W-:Y:S01]  /*6ea0*/  MOV R93, UR4 ;  /* 0x00000004005d7c02 */ /* 0x000fe20008000f00 */
[----:B------:R-:W-:Y:S03]  /*6eb0*/  UIADD3.X UR7, UPT, UPT, URZ, UR53, URZ, UP0, !UPT ;  /* 0x00000035ff077290 */ /* 0x000fe600087fe4ff */
[----:B------:R-:W-:Y:S11]  /*6ec0*/  R2UR UR36, R93 ;  /* 0x000000005d2472ca */ /* 0x000ff600000e0000 */
[----:B------:R-:W-:Y:S02]  /*6ed0*/  @!UPT UIADD3 URZ, UPT, UPT, URZ, URZ, URZ ;  /* 0x000000fffffff290 */ /* 0x000fe4000fffe0ff */
[----:B------:R2:W-:Y:S01]  /*6ee0*/  UTMASTG.3D [UR36], [UR6] ;  /* 0x00000024060073b5 */ /* 0x0005e20008010000 */
[----:B------:R0:W-:Y:S01]  /*6ef0*/  UTMACMDFLUSH ;  /* 0x00000000000079b7 */ /* 0x0001e20000000000 */
[----:B--2---:R-:W-:Y:S04]  /*6f00*/  DEPBAR.LE SB0, 0x1 ;  /* 0x000080400000791a */ /* 0x004fe80000000000 */
.L_x_116:
[----:B------:R-:W-:Y:S05]  /*6f10*/  BSYNC.RECONVERGENT B0 ;  /* 0x0000000000007941 */ /* 0x000fea0003800200 */
.L_x_115:
[----:B------:R-:W-:Y:S01]  /*6f20*/  BAR.SYNC.DEFER_BLOCKING 0x1, 0x80 ;  /* 0x0042000000007b1d */ /* 0x000fe20000010000 */
[----:B------:R-:W-:Y:S01]  /*6f30*/  ISETP.NE.AND P1, PT, R107, RZ, PT ;  /* 0x000000ff6b00720c */ /* 0x000fe20003f25270 */
[----:B------:R-:W-:Y:S01]  /*6f40*/  UISETP.NE.AND UP0, UPT, UR50, URZ, UPT ;  /* 0x000000ff3200728c */ /* 0x000fe2000bf05270 */
[----:B------:R-:W-:Y:S11]  /*6f50*/  LEA R2, R65, UR49, 0x3 ;  /* 0x0000003141027c11 */ /* 0x000ff6000f8e18ff */
[----:B------:R-:W-:Y:S01]  /*6f60*/  @P1 SHF.L.U32 R3, R97, 0x1f, RZ ;  /* 0x0000001f61031819 */ /* 0x000fe200000006ff */
[----:B------:R-:W-:Y:S06]  /*6f70*/  BRA.U !UP0, `(.L_x_117) ;  /* 0x0000000108247547 */ /* 0x000fec000b800000 */
[----:B------:R-:W-:Y:S01]  /*6f80*/  IMAD.U32 R4, RZ, RZ, UR51 ;  /* 0x00000033ff047e24 */ /* 0x000fe2000f8e00ff */
[----:B------:R-:W-:Y:S01]  /*6f90*/  MOV R0, UR45 ;  /* 0x0000002d00007c02 */ /* 0x000fe20008000f00 */
[----:B------:R-:W-:Y:S03]  /*6fa0*/  UIADD3 UR51, UPT, UPT, UR51, 0x1, URZ ;  /* 0x0000000133337890 */ /* 0x000fe6000fffe0ff */
[----:B------:R-:W-:Y:S01]  /*6fb0*/  @P1 LEA R4, R4, UR49, 0x3 ;  /* 0x0000003104041c11 */ /* 0x000fe2000f8e18ff */
[----:B------:R-:W-:Y:S04]  /*6fc0*/  UISETP.NE.AND UP0, UPT, UR51, 0x4, UPT ;  /* 0x000000043300788c */ /* 0x000fe8000bf05270 */
[----:B------:R-:W-:Y:S01]  /*6fd0*/  @P1 VIADD R4, R4, 0xd0 ;  /* 0x000000d004041836 */ /* 0x000fe20000000000 */
[----:B------:R-:W-:Y:S04]  /*6fe0*/  USEL UR51, UR51, URZ, UP0 ;  /* 0x000000ff33337287 */ /* 0x000fe80008000000 */
[----:B------:R-:W-:Y:S04]  /*6ff0*/  @P1 PRMT R0, R0, 0x654, R4 ;  /* 0x0000065400001816 */ /* 0x000fe80000000004 */
[----:B------:R2:W-:Y:S04]  /*7000*/  @P1 SYNCS.ARRIVE.TRANS64.RED.A1T0 RZ, [R0+URZ], RZ ;  /* 0x000000ff00ff19a7 */ /* 0x0005e800081004ff */
.L_x_117:
[----:B------:R-:W4:Y:S01]  /*7010*/  @P1 SYNCS.PHASECHK.TRANS64.TRYWAIT P0, [R2+URZ+0xb0], R3 ;  /* 0x0000b003020015a7 */ /* 0x000f2200080011ff */
[----:B------:R-:W-:Y:S01]  /*7020*/  BSSY B1, `(.L_x_118) ;  /* 0x0000016000017945 */ /* 0x000fe20003800000 */
[----:B----4-:R-:W-:Y:S03]  /*7030*/  @P1 SEL R66, RZ, 0x1, !P0 ;  /* 0x00000001ff421807 */ /* 0x010fe60004000000 */
[----:B------:R-:W-:Y:S05]  /*7040*/  @!P1 BRA `(.L_x_119) ;  /* 0x00000000004c9947 */ /* 0x000fea0003800000 */
[----:B------:R-:W-:Y:S01]  /*7050*/  ISETP.NE.AND P0, PT, R66, RZ, PT ;  /* 0x000000ff4200720c */ /* 0x000fe20003f05270 */
[----:B------:R-:W-:Y:S01]  /*7060*/  BSSY B0, `(.L_x_120) ;  /* 0x000000b000007945 */ /* 0x000fe20003800000 */
[----:B------:R-:W-:Y:S11]  /*7070*/  ISETP.NE.AND P1, PT, R67, RZ, PT ;  /* 0x000000ff4300720c */ /* 0x000ff60003f25270 */
[----:B------:R-:W-:Y:S02]  /*7080*/  @!UPT UIADD3 URZ, UPT, UPT, URZ, URZ, URZ ;  /* 0x000000fffffff290 */ /* 0x000fe4000fffe0ff */
[C---:B------:R-:W-:Y:S01]  /*7090*/  @P1 IMAD R6, R65.reuse, 0x2000, R100 ;  /* 0x0000200041061824 */ /* 0x040fe200078e0264 */
[C---:B------:R-:W-:Y:S01]  /*70a0*/  @P1 LEA R4, R65.reuse, R98, 0xd ;  /* 0x0000006241041211 */ /* 0x040fe200078e68ff */
[C---:B------:R-:W-:Y:S02]  /*70b0*/  @P1 IMAD R5, R65.reuse, 0x2000, R99 ;  /* 0x0000200041051824 */ /* 0x040fe400078e0263 */
[----:B------:R-:W-:Y:S01]  /*70c0*/  @P1 IMAD R3, R65, 0x2000, R106 ;  /* 0x0000200041031824 */ /* 0x000fe200078e026a */
[----:B------:R-:W-:Y:S06]  /*70d0*/  @P0 BRA `(.L_x_121) ;  /* 0x00000000000c0947 */ /* 0x000fec0003800000 */
[----:B--2---:R-:W-:Y:S04]  /*70e0*/  SHF.L.U32 R0, R97, 0x1f, RZ ;  /* 0x0000001f61007819 */ /* 0x004fe800000006ff */
[----:B------:R-:W2:Y:S02]  /*70f0*/  SYNCS.PHASECHK.TRANS64.TRYWAIT P0, [R2+URZ+0xb0], R0 ;  /* 0x0000b000020075a7 */ /* 0x000ea400080011ff */
[----:B--2---:R-:W-:Y:S05]  /*7100*/  @!P0 BRA `(.L_x_122) ;  /* 0x0000003000e48947 */ /* 0x004fea0003800000 */
.L_x_121:
[----:B------:R-:W-:Y:S05]  /*7110*/  BSYNC B0 ;  /* 0x0000000000007941 */ /* 0x000fea0003800000 */
.L_x_120:
[----:B------:R-:W-:Y:S02]  /*7120*/  ISETP.NE.AND P0, PT, R67, RZ, PT ;  /* 0x000000ff4300720c */ /* 0x000fe40003f05270 */
[----:B------:R-:W-:Y:S11]  /*7130*/  IADD3 R65, PT, PT, R65, 0x1, RZ ;  /* 0x0000000141417810 */ /* 0x000ff60007ffe0ff */
[----:B------:R4:W1:Y:S04]  /*7140*/  @P0 LDS.128 R56, [R6] ;  /* 0x0000000006380984 */ /* 0x0008680000000c00 */
[----:B------:R4:W1:Y:S04]  /*7150*/  @P0 LDS.128 R60, [R5+0x10] ;  /* 0x00001000053c0984 */ /* 0x0008680000000c00 */
[----:B------:R4:W1:Y:S04]  /*7160*/  @P0 LDS.128 R68, [R4+0x20] ;  /* 0x0000200004440984 */ /* 0x0008680000000c00 */
[----:B------:R4:W1:Y:S02]  /*7170*/  @P0 LDS.128 R76, [R3+0x30] ;  /* 0x00003000034c0984 */ /* 0x0008640000000c00 */
.L_x_119:
[----:B------:R-:W-:Y:S05]  /*7180*/  BSYNC B1 ;  /* 0x0000000000017941 */ /* 0x000fea0003800000 */
.L_x_118:
[----:B--2---:R-:W-:Y:S05]  /*7190*/  VIADD R0, R48, 0x20 ;  /* 0x0000002030007836 */ /* 0x004fea0000000000 */
[----:B------:R-:W-:Y:S04]  /*71a0*/  SHF.R.U32.HI R0, RZ, 0x15, R0 ;  /* 0x00000015ff007819 */ /* 0x000fe80000011600 */
[----:B------:R-:W-:Y:S11]  /*71b0*/  LOP3.LUT P0, RZ, R0, 0x3, R92, 0x48, !PT ;  /* 0x0000000300ff7812 */ /* 0x000ff6000780485c */
[----:B------:R-:W-:Y:S02]  /*71c0*/  @!UPT UIADD3 URZ, UPT, UPT, URZ, URZ, URZ ;  /* 0x000000fffffff290 */ /* 0x000fe4000fffe0ff */
[----:B------:R-:W-:Y:S05]  /*71d0*/  @!P0 BRA `(.L_x_123) ;  /* 0x0000000000408947 */ /* 0x000fea0003800000 */
[----:B------:R-:W2:Y:S01]  /*71e0*/  LDCU.64 UR8, c[0x4][0x70] ;  /* 0x01000e00ff0877ac */ /* 0x000ea20008000a00 */
[----:B----4-:R-:W-:Y:S01]  /*71f0*/  MOV R3, 0x0 ;  /* 0x0000000000037802 */ /* 0x010fe20000000f00 */
[----:B------:R-:W-:Y:S02]  /*7200*/  HFMA2 R12, -RZ, RZ, 0, 5.9604644775390625e-08 ;  /* 0x00000001ff0c7431 */ /* 0x000fe400000001ff */
[----:B-1----:R-:W-:Y:S02]  /*7210*/  IMAD.MOV.U32 R8, RZ, RZ, 0x192 ;  /* 0x00000192ff087424 */ /* 0x002fe400078e00ff */
[----:B------:R-:W-:Y:S01]  /*7220*/  IMAD.MOV.U32 R13, RZ, RZ, RZ ;  /* 0x000000ffff0d7224 */ /* 0x000fe200078e00ff */
[----:B------:R-:W1:Y:S01]  /*7230*/  LDCU.64 UR6, c[0x4][0x78] ;  /* 0x01000f00ff0677ac */ /* 0x000e620008000a00 */
[----:B------:R-:W4:Y:S01]  /*7240*/  LDC.64 R2, c[0x4][R3] ;  /* 0x0100000003027b82 */ /* 0x000f220000000a00 */
[----:B------:R-:W5:Y:S01]  /*7250*/  LDCU.64 UR4, c[0x4][0x10] ;  /* 0x01000200ff0477ac */ /* 0x000f620008000a00 */
[----:B--2---:R-:W-:Y:S01]  /*7260*/  MOV R5, UR9 ;  /* 0x0000000900057c02 */ /* 0x004fe20008000f00 */
[----:B------:R-:W-:Y:S01]  /*7270*/  IMAD.U32 R4, RZ, RZ, UR8 ;  /* 0x00000008ff047e24 */ /* 0x000fe2000f8e00ff */
[----:B-1----:R-:W-:Y:S01]  /*7280*/  MOV R7, UR7 ;  /* 0x0000000700077c02 */ /* 0x002fe20008000f00 */
[----:B------:R-:W-:Y:S01]  /*7290*/  IMAD.U32 R6, RZ, RZ, UR6 ;  /* 0x00000006ff067e24 */ /* 0x000fe2000f8e00ff */
[----:B-----5:R-:W-:Y:S01]  /*72a0*/  MOV R11, UR5 ;  /* 0x00000005000b7c02 */ /* 0x020fe20008000f00 */
[----:B------:R-:W-:Y:S02]  /*72b0*/  IMAD.U32 R10, RZ, RZ, UR4 ;  /* 0x00000004ff0a7e24 */ /* 0x000fe4000f8e00ff */
[----:B------:R-:W-:Y:S07]  /*72c0*/  LEPC R20, `(.L_x_123) ;  /* 0x000000001014794e */ /* 0x000fee0000000000 */
[----:B---34-:R-:W-:Y:S05]  /*72d0*/  CALL.ABS.NOINC R2 ;  /* 0x0000000002007343 */ /* 0x018fea0003c00000 */
.L_x_123:
[----:B------:R-:W-:Y:S01]  /*72e0*/  ISETP.NE.AND P6, PT, R107, RZ, PT ;  /* 0x000000ff6b00720c */ /* 0x000fe20003fc5270 */
[----:B------:R-:W-:Y:S05]  /*72f0*/  WARPSYNC.ALL ;  /* 0x0000000000007948 */ /* 0x000fea0003800000 */
[----:B------:R-:W-:Y:S01]  /*7300*/  R2UR UR4, R48 ;  /* 0x00000000300472ca */ /* 0x000fe200000e0000 */
[----:B------:R-:W-:Y:S01]  /*7310*/  BSSY.RECONVERGENT B0, `(.L_x_124) ;  /* 0x000008f000007945 */ /* 0x000fe20003800200 */
[----:B------:R-:W-:Y:S02]  /*7320*/  MOV R50, UR51 ;  /* 0x0000003300327c02 */ /* 0x000fe40008000f00 */
[----:B-1--4-:R-:W-:Y:S02]  /*7330*/  SHF.L.U32 R3, R56, 0x10, RZ ;  /* 0x0000001038037819 */ /* 0x012fe400000006ff */
[----:B------:R-:W-:Y:S02]  /*7340*/  MOV R72, UR45 ;  /* 0x0000002d00487c02 */ /* 0x000fe40008000f00 */
[----:B------:R-:W-:Y:S02]  /*7350*/  @P6 LEA R50, R50, UR49, 0x3 ;  /* 0x0000003132326c11 */ /* 0x000fe4000f8e18ff */
[C---:B------:R-:W-:Y:S02]  /*7360*/  LOP3.LUT R51, R57.reuse, 0xffff0000, RZ, 0xc0, !PT ;  /* 0xffff000039337812 */ /* 0x040fe400078ec0ff */
[----:B------:R-:W-:Y:S01]  /*7370*/  @P6 IADD3 R50, PT, PT, R50, 0xd0, RZ ;  /* 0x000000d032326810 */ /* 0x000fe20007ffe0ff */
[----:B------:R-:W1:Y:S01]  /*7380*/  LDTM.x32 R4, tmem[UR4+0x20] ;  /* 0x00002004000479ee */ /* 0x000e6200082c0000 */
[----:B------:R-:W-:Y:S02]  /*7390*/  ISETP.NE.AND P0, PT, R102, RZ, PT ;  /* 0x000000ff6600720c */ /* 0x000fe40003f05270 */
[----:B------:R-:W-:Y:S02]  /*73a0*/  @P6 PRMT R72, R72, 0x654, R50 ;  /* 0x0000065448486816 */ /* 0x000fe40000000032 */
[----:B------:R-:W-:Y:S01]  /*73b0*/  SHF.L.U32 R50, R57, 0x10, RZ ;  /* 0x0000001039327819 */ /* 0x000fe200000006ff */
[C---:B-1----:R-:W-:Y:S01]  /*73c0*/  FMUL R0, R47.reuse, R4 ;  /* 0x000000042f007220 */ /* 0x042fe20000400000 */
[----:B------:R-:W-:Y:S01]  /*73d0*/  LOP3.LUT R4, R56, 0xffff0000, RZ, 0xc0, !PT ;  /* 0xffff000038047812 */ /* 0x000fe200078ec0ff */
[C---:B------:R-:W-:Y:S01]  /*73e0*/  FMUL R2, R47.reuse, R5 ;  /* 0x000000052f027220 */ /* 0x040fe20000400000 */
[----:B------:R-:W-:Y:S01]  /*73f0*/  FMUL R7, R47, R7 ;  /* 0x000000072f077220 */ /* 0x000fe20000400000 */
[----:B------:R-:W-:Y:S01]  /*7400*/  FFMA R0, R49, R3, R0 ;  /* 0x0000000331007223 */ /* 0x000fe20000000000 */
[----:B------:R-:W-:Y:S01]  /*7410*/  FMUL R3, R47, R6 ;  /* 0x000000062f037220 */ /* 0x000fe20000400000 */
[----:B------:R-:W-:Y:S01]  /*7420*/  FFMA R2, R49, R4, R2 ;  /* 0x0000000431027223 */ /* 0x000fe20000000002 */
[C---:B------:R-:W-:Y:S01]  /*7430*/  FMUL R4, R47.reuse, R8 ;  /* 0x000000082f047220 */ /* 0x040fe20000400000 */
[C---:B------:R-:W-:Y:S01]  /*7440*/  FMUL R8, R47.reuse, R12 ;  /* 0x0000000c2f087220 */ /* 0x040fe20000400000 */
[C---:B------:R-:W-:Y:S01]  /*7450*/  FMUL R12, R47.reuse, R16 ;  /* 0x000000102f0c7220 */ /* 0x040fe20000400000 */
[C---:B------:R-:W-:Y:S01]  /*7460*/  FMUL R16, R47.reuse, R20 ;  /* 0x000000142f107220 */ /* 0x040fe20000400000 */
[----:B------:R-:W-:Y:S01]  /*7470*/  F2FP.BF16.F32.PACK_AB R52, R2, R0 ;  /* 0x000000000234723e */ /* 0x000fe200000010ff */
[C---:B------:R-:W-:Y:S01]  /*7480*/  FMUL R20, R47.reuse, R24 ;  /* 0x000000182f147220 */ /* 0x040fe20000400000 */
[C---:B------:R-:W-:Y:S01]  /*7490*/  LOP3.LUT R0, R58.reuse, 0xffff0000, RZ, 0xc0, !PT ;  /* 0xffff00003a007812 */ /* 0x040fe200078ec0ff */
[----:B------:R-:W-:Y:S01]  /*74a0*/  FMUL R24, R47, R28 ;  /* 0x0000001c2f187220 */ /* 0x000fe20000400000 */
[----:B------:R-:W-:Y:S01]  /*74b0*/  SHF.L.U32 R2, R59, 0x10, RZ ;  /* 0x000000103b027819 */ /* 0x000fe200000006ff */
[C---:B------:R-:W-:Y:S01]  /*74c0*/  FMUL R28, R47.reuse, R32 ;  /* 0x000000202f1c7220 */ /* 0x040fe20000400000 */
[----:B------:R-:W-:Y:S01]  /*74d0*/  SHF.L.U32 R32, R58, 0x10, RZ ;  /* 0x000000103a207819 */ /* 0x000fe200000006ff */
[----:B------:R-:W-:Y:S01]  /*74e0*/  FMUL R5, R47, R9 ;  /* 0x000000092f057220 */ /* 0x000fe20000400000 */
[C---:B------:R-:W-:Y:S01]  /*74f0*/  FFMA R3, R49.reuse, R50, R3 ;  /* 0x0000003231037223 */ /* 0x040fe20000000003 */
[----:B------:R-:W-:Y:S01]  /*7500*/  FFMA R7, R49, R51, R7 ;  /* 0x0000003331077223 */ /* 0x000fe20000000007 */
[----:B------:R-:W-:Y:S01]  /*7510*/  FMUL R6, R47, R10 ;  /* 0x0000000a2f067220 */ /* 0x000fe20000400000 */
[----:B------:R-:W-:Y:S01]  /*7520*/  FFMA R4, R49, R32, R4 ;  /* 0x0000002031047223 */ /* 0x000fe20000000004 */
[----:B------:R-:W-:Y:S01]  /*7530*/  LOP3.LUT R32, R59, 0xffff0000, RZ, 0xc0, !PT ;  /* 0xffff00003b207812 */ /* 0x000fe200078ec0ff */
[----:B------:R-:W-:Y:S01]  /*7540*/  FFMA R5, R49, R0, R5 ;  /* 0x0000000031057223 */ /* 0x000fe20000000005 */
[C---:B------:R-:W-:Y:S01]  /*7550*/  SHF.L.U32 R0, R60.reuse, 0x10, RZ ;  /* 0x000000103c007819 */ /* 0x040fe200000006ff */
[----:B------:R-:W-:Y:S01]  /*7560*/  FMUL R11, R47, R11 ;  /* 0x0000000b2f0b7220 */ /* 0x000fe20000400000 */
[----:B------:R-:W-:Y:S01]  /*7570*/  F2FP.BF16.F32.PACK_AB R53, R7, R3 ;  /* 0x000000030735723e */ /* 0x000fe200000010ff */
[C---:B------:R-:W-:Y:S01]  /*7580*/  FFMA R6, R49.reuse, R2, R6 ;  /* 0x0000000231067223 */ /* 0x040fe20000000006 */
[----:B------:R-:W-:Y:S01]  /*7590*/  LOP3.LUT R2, R60, 0xffff0000, RZ, 0xc0, !PT ;  /* 0xffff00003c027812 */ /* 0x000fe200078ec0ff */
[----:B------:R-:W-:Y:S01]  /*75a0*/  FFMA R11, R49, R32, R11 ;  /* 0x00000020310b7223 */ /* 0x000fe2000000000b */
[----:B------:R-:W-:Y:S01]  /*75b0*/  SHF.L.U32 R3, R61, 0x10, RZ ;  /* 0x000000103d037819 */ /* 0x000fe200000006ff */
[----:B------:R-:W-:Y:S01]  /*75c0*/  FFMA R8, R49, R0, R8 ;  /* 0x0000000031087223 */ /* 0x000fe20000000008 */
[----:B------:R-:W-:Y:S01]  /*75d0*/  LOP3.LUT R0, R61, 0xffff0000, RZ, 0xc0, !PT ;  /* 0xffff00003d007812 */ /* 0x000fe200078ec0ff */
[----:B------:R-:W-:Y:S01]  /*75e0*/  FMUL R9, R47, R13 ;  /* 0x0000000d2f097220 */ /* 0x000fe20000400000 */
[----:B------:R-:W-:Y:S01]  /*75f0*/  F2FP.BF16.F32.PACK_AB R54, R5, R4 ;  /* 0x000000040536723e */ /* 0x000fe200000010ff */
[----:B------:R-:W-:Y:S01]  /*7600*/  FMUL R10, R47, R14 ;  /* 0x0000000e2f0a7220 */ /* 0x000fe20000400000 */
[----:B------:R-:W-:Y:S01]  /*7610*/  F2FP.BF16.F32.PACK_AB R55, R11, R6 ;  /* 0x000000060b37723e */ /* 0x000fe200000010ff */
[----:B------:R-:W-:Y:S01]  /*7620*/  FMUL R15, R47, R15 ;  /* 0x0000000f2f0f7220 */ /* 0x000fe20000400000 */
[----:B------:R-:W-:Y:S01]  /*7630*/  SHF.L.U32 R4, R77, 0x10, RZ ;  /* 0x000000104d047819 */ /* 0x000fe200000006ff */
[C---:B------:R-:W-:Y:S01]  /*7640*/  FFMA R9, R49.reuse, R2, R9 ;  /* 0x0000000231097223 */ /* 0x040fe20000000009 */
[C---:B------:R-:W-:Y:S01]  /*7650*/  SHF.L.U32 R2, R62.reuse, 0x10, RZ ;  /* 0x000000103e027819 */ /* 0x040fe200000006ff */
[C---:B------:R-:W-:Y:S01]  /*7660*/  FFMA R10, R49.reuse, R3, R10 ;  /* 0x00000003310a7223 */ /* 0x040fe2000000000a */
[----:B------:R-:W-:Y:S01]  /*7670*/  LOP3.LUT R3, R62, 0xffff0000, RZ, 0xc0, !PT ;  /* 0xffff00003e037812 */ /* 0x000fe200078ec0ff */
[----:B------:R-:W-:Y:S01]  /*7680*/  FFMA R15, R49, R0, R15 ;  /* 0x00000000310f7223 */ /* 0x000fe2000000000f */
[----:B------:R-:W-:Y:S01]  /*7690*/  SHF.L.U32 R0, R63, 0x10, RZ ;  /* 0x000000103f007819 */ /* 0x000fe200000006ff */
[----:B------:R-:W-:Y:S01]  /*76a0*/  FMUL R13, R47, R17 ;  /* 0x000000112f0d7220 */ /* 0x000fe20000400000 */
[----:B------:R-:W-:Y:S01]  /*76b0*/  F2FP.BF16.F32.PACK_AB R8, R9, R8 ;  /* 0x000000080908723e */ /* 0x000fe200000010ff */
[----:B------:R-:W-:Y:S01]  /*76c0*/  FMUL R14, R47, R18 ;  /* 0x000000122f0e7220 */ /* 0x000fe20000400000 */
[----:B------:R-:W-:Y:S01]  /*76d0*/  F2FP.BF16.F32.PACK_AB R9, R15, R10 ;  /* 0x0000000a0f09723e */ /* 0x000fe200000010ff */
[----:B------:R-:W-:Y:S01]  /*76e0*/  FFMA R12, R49, R2, R12 ;  /* 0x00000002310c7223 */ /* 0x000fe2000000000c */
[----:B------:R-:W-:Y:S01]  /*76f0*/  LOP3.LUT R2, R63, 0xffff0000, RZ, 0xc0, !PT ;  /* 0xffff00003f027812 */ /* 0x000fe200078ec0ff */
[----:B------:R-:W-:Y:S01]  /*7700*/  FFMA R13, R49, R3, R13 ;  /* 0x00000003310d7223 */ /* 0x000fe2000000000d */
[----:B------:R-:W-:Y:S01]  /*7710*/  SHF.L.U32 R3, R69, 0x10, RZ ;  /* 0x0000001045037819 */ /* 0x000fe200000006ff */
[----:B------:R-:W-:Y:S01]  /*7720*/  FFMA R14, R49, R0, R14 ;  /* 0x00000000310e7223 */ /* 0x000fe2000000000e */
[C---:B------:R-:W-:Y:S01]  /*7730*/  SHF.L.U32 R0, R68.reuse, 0x10, RZ ;  /* 0x0000001044007819 */ /* 0x040fe200000006ff */
[----:B------:R-:W-:Y:S01]  /*7740*/  FMUL R19, R47, R19 ;  /* 0x000000132f137220 */ /* 0x000fe20000400000 */
[----:B------:R-:W-:Y:S01]  /*7750*/  F2FP.BF16.F32.PACK_AB R10, R13, R12 ;  /* 0x0000000c0d0a723e */ /* 0x000fe200000010ff */
[----:B------:R-:W-:Y:S01]  /*7760*/  FMUL R17, R47, R21 ;  /* 0x000000152f117220 */ /* 0x000fe20000400000 */
[----:B------:R-:W-:Y:S01]  /*7770*/  LOP3.LUT R5, R79, 0xffff0000, RZ, 0xc0, !PT ;  /* 0xffff00004f057812 */ /* 0x000fe200078ec0ff */
[C---:B------:R-:W-:Y:S01]  /*7780*/  FFMA R19, R49.reuse, R2, R19 ;  /* 0x0000000231137223 */ /* 0x040fe20000000013 */
[----:B------:R-:W-:Y:S01]  /*7790*/  LOP3.LUT R2, R68, 0xffff0000, RZ, 0xc0, !PT ;  /* 0xffff000044027812 */ /* 0x000fe200078ec0ff */
[----:B------:R1:W-:Y:S01]  /*77a0*/  STS.128 [R100+0x2000], R52 ;  /* 0x0020003464007388 */ /* 0x0003e20000000c00 */
[----:B------:R-:W-:Y:S01]  /*77b0*/  FFMA R16, R49, R0, R16 ;  /* 0x0000000031107223 */ /* 0x000fe20000000010 */
[----:B------:R-:W-:Y:S01]  /*77c0*/  LOP3.LUT R0, R69, 0xffff0000, RZ, 0xc0, !PT ;  /* 0xffff000045007812 */ /* 0x000fe200078ec0ff */
[----:B------:R-:W-:Y:S01]  /*77d0*/  FMUL R18, R47, R22 ;  /* 0x000000162f127220 */ /* 0x000fe20000400000 */
[----:B------:R-:W-:Y:S01]  /*77e0*/  F2FP.BF16.F32.PACK_AB R11, R19, R14 ;  /* 0x0000000e130b723e */ /* 0x000fe200000010ff */
[----:B------:R-:W-:Y:S01]  /*77f0*/  FMUL R23, R47, R23 ;  /* 0x000000172f177220 */ /* 0x000fe20000400000 */
[C---:B------:R-:W-:Y:S01]  /*7800*/  FFMA R17, R49.reuse, R2, R17 ;  /* 0x0000000231117223 */ /* 0x040fe20000000011 */
[C---:B------:R-:W-:Y:S01]  /*7810*/  SHF.L.U32 R2, R70.reuse, 0x10, RZ ;  /* 0x0000001046027819 */ /* 0x040fe200000006ff */
[----:B------:R-:W-:Y:S01]  /*7820*/  FFMA R18, R49, R3, R18 ;  /* 0x0000000331127223 */ /* 0x000fe20000000012 */
[----:B------:R-:W-:Y:S01]  /*7830*/  SHF.L.U32 R3, R71, 0x10, RZ ;  /* 0x0000001047037819 */ /* 0x000fe200000006ff */
[----:B------:R1:W-:Y:S01]  /*7840*/  STS.128 [R99+0x2010], R8 ;  /* 0x0020100863007388 */ /* 0x0003e20000000c00 */
[----:B------:R-:W-:Y:S01]  /*7850*/  F2FP.BF16.F32.PACK_AB R16, R17, R16 ;  /* 0x000000101110723e */ /* 0x000fe200000010ff */
[----:B------:R-:W-:Y:S01]  /*7860*/  FFMA R23, R49, R0, R23 ;  /* 0x0000000031177223 */ /* 0x000fe20000000017 */
[----:B------:R-:W-:Y:S01]  /*7870*/  LOP3.LUT R0, R70, 0xffff0000, RZ, 0xc0, !PT ;  /* 0xffff000046007812 */ /* 0x000fe200078ec0ff */
[C---:B------:R-:W-:Y:S01]  /*7880*/  FMUL R21, R47.reuse, R25 ;  /* 0x000000192f157220 */ /* 0x040fe20000400000 */
[----:B------:R-:W-:Y:S01]  /*7890*/  FMUL R22, R47, R26 ;  /* 0x0000001a2f167220 */ /* 0x000fe20000400000 */
[C---:B------:R-:W-:Y:S01]  /*78a0*/  FFMA R20, R49.reuse, R2, R20 ;  /* 0x0000000231147223 */ /* 0x040fe20000000014 */
[C---:B------:R-:W-:Y:S01]  /*78b0*/  SHF.L.U32 R2, R76.reuse, 0x10, RZ ;  /* 0x000000104c027819 */ /* 0x040fe200000006ff */
[----:B------:R-:W-:Y:S01]  /*78c0*/  FFMA R21, R49, R0, R21 ;  /* 0x0000000031157223 */ /* 0x000fe20000000015 */
[----:B------:R-:W-:Y:S01]  /*78d0*/  LOP3.LUT R0, R71, 0xffff0000, RZ, 0xc0, !PT ;  /* 0xffff000047007812 */ /* 0x000fe200078ec0ff */
[----:B------:R-:W-:Y:S01]  /*78e0*/  FFMA R22, R49, R3, R22 ;  /* 0x0000000331167223 */ /* 0x000fe20000000016 */
[C---:B------:R-:W-:Y:S01]  /*78f0*/  FMUL R27, R47.reuse, R27 ;  /* 0x0000001b2f1b7220 */ /* 0x040fe20000400000 */
[----:B------:R-:W-:Y:S01]  /*7900*/  LOP3.LUT R3, R76, 0xffff0000, RZ, 0xc0, !PT ;  /* 0xffff00004c037812 */ /* 0x000fe200078ec0ff */
[C---:B------:R-:W-:Y:S01]  /*7910*/  FMUL R25, R47.reuse, R29 ;  /* 0x0000001d2f197220 */ /* 0x040fe20000400000 */
[----:B------:R-:W-:Y:S01]  /*7920*/  FMUL R26, R47, R30 ;  /* 0x0000001e2f1a7220 */ /* 0x000fe20000400000 */
[C---:B------:R-:W-:Y:S01]  /*7930*/  FFMA R27, R49.reuse, R0, R27 ;  /* 0x00000000311b7223 */ /* 0x040fe2000000001b */
[----:B------:R-:W-:Y:S01]  /*7940*/  FFMA R24, R49, R2, R24 ;  /* 0x0000000231187223 */ /* 0x000fe20000000018 */
[----:B------:R-:W-:Y:S01]  /*7950*/  LOP3.LUT R0, R77, 0xffff0000, RZ, 0xc0, !PT ;  /* 0xffff00004d007812 */ /* 0x000fe200078ec0ff */
[----:B------:R-:W-:Y:S01]  /*7960*/  FFMA R25, R49, R3, R25 ;  /* 0x0000000331197223 */ /* 0x000fe20000000019 */
[----:B------:R-:W-:Y:S01]  /*7970*/  FMUL R31, R47, R31 ;  /* 0x0000001f2f1f7220 */ /* 0x000fe20000400000 */
[C---:B------:R-:W-:Y:S01]  /*7980*/  SHF.L.U32 R2, R78.reuse, 0x10, RZ ;  /* 0x000000104e027819 */ /* 0x040fe200000006ff */
[----:B------:R-:W-:Y:S01]  /*7990*/  FFMA R26, R49, R4, R26 ;  /* 0x00000004311a7223 */ /* 0x000fe2000000001a */
[----:B------:R-:W-:Y:S01]  /*79a0*/  LOP3.LUT R3, R78, 0xffff0000, RZ, 0xc0, !PT ;  /* 0xffff00004e037812 */ /* 0x000fe200078ec0ff */
[----:B------:R-:W-:Y:S01]  /*79b0*/  FMUL R29, R47, R33 ;  /* 0x000000212f1d7220 */ /* 0x000fe20000400000 */
[----:B------:R-:W-:Y:S01]  /*79c0*/  SHF.L.U32 R4, R79, 0x10, RZ ;  /* 0x000000104f047819 */ /* 0x000fe200000006ff */
[----:B------:R-:W-:Y:S01]  /*79d0*/  FMUL R30, R47, R34 ;  /* 0x000000222f1e7220 */ /* 0x000fe20000400000 */
[----:B------:R-:W-:Y:S01]  /*79e0*/  F2FP.BF16.F32.PACK_AB R17, R23, R18 ;  /* 0x000000121711723e */ /* 0x000fe200000010ff */
[----:B------:R-:W-:Y:S01]  /*79f0*/  FFMA R31, R49, R0, R31 ;  /* 0x00000000311f7223 */ /* 0x000fe2000000001f */
[----:B------:R-:W-:Y:S01]  /*7a00*/  FMUL R35, R47, R35 ;  /* 0x000000232f237220 */ /* 0x000fe20000400000 */
[----:B------:R-:W-:Y:S01]  /*7a10*/  F2FP.BF16.F32.PACK_AB R18, R21, R20 ;  /* 0x000000141512723e */ /* 0x000fe200000010ff */
[----:B------:R-:W-:Y:S01]  /*7a20*/  FFMA R28, R49, R2, R28 ;  /* 0x00000002311c7223 */ /* 0x000fe2000000001c */
[----:B------:R-:W-:Y:S01]  /*7a30*/  F2FP.BF16.F32.PACK_AB R19, R27, R22 ;  /* 0x000000161b13723e */ /* 0x000fe200000010ff */
[C---:B------:R-:W-:Y:S01]  /*7a40*/  FFMA R29, R49.reuse, R3, R29 ;  /* 0x00000003311d7223 */ /* 0x040fe2000000001d */
[C---:B------:R-:W-:Y:S01]  /*7a50*/  FFMA R30, R49.reuse, R4, R30 ;  /* 0x00000004311e7223 */ /* 0x040fe2000000001e */
[----:B------:R-:W-:Y:S01]  /*7a60*/  FFMA R35, R49, R5, R35 ;  /* 0x0000000531237223 */ /* 0x000fe20000000023 */
[----:B------:R-:W-:Y:S01]  /*7a70*/  F2FP.BF16.F32.PACK_AB R24, R25, R24 ;  /* 0x000000181918723e */ /* 0x000fe200000010ff */
[----:B------:R1:W-:Y:S01]  /*7a80*/  STS.128 [R98+0x2020], R16 ;  /* 0x0020201062007388 */ /* 0x0003e20000000c00 */
[----:B------:R-:W-:Y:S02]  /*7a90*/  F2FP.BF16.F32.PACK_AB R25, R31, R26 ;  /* 0x0000001a1f19723e */ /* 0x000fe400000010ff */
[----:B------:R-:W-:Y:S02]  /*7aa0*/  F2FP.BF16.F32.PACK_AB R26, R29, R28 ;  /* 0x0000001c1d1a723e */ /* 0x000fe400000010ff */
[----:B------:R-:W-:Y:S02]  /*7ab0*/  F2FP.BF16.F32.PACK_AB R27, R35, R30 ;  /* 0x0000001e231b723e */ /* 0x000fe400000010ff */
[----:B------:R-:W-:Y:S02]  /*7ac0*/  LEA R0, R65, UR49, 0x3 ;  /* 0x0000003141007c11 */ /* 0x000fe4000f8e18ff */
[----:B------:R-:W-:Y:S01]  /*7ad0*/  @P6 SHF.L.U32 R2, R97, 0x1f, RZ ;  /* 0x0000001f61026819 */ /* 0x000fe200000006ff */
        /* <DEDUP_REMOVED lines=9> */
[----:B------:R-:W-:Y:S02]  /*7b70*/  UIADD3 UR8, UP0, UPT, UR52, 0xa80, URZ ;  /* 0x00000a8034087890 */ /* 0x000fe4000ff1e0ff */
[----:B------:R-:W-:Y:S02]  /*7b80*/  UIADD3 UR5, UPT, UPT, UR37, 0x20, URZ ;  /* 0x0000002025057890 */ /* 0x000fe4000fffe0ff */
[----:B------:R-:W-:Y:S02]  /*7b90*/  UIADD3 UR4, UPT, UPT, UR49, 0x2200, URZ ;  /* 0x0000220031047890 */ /* 0x000fe4000fffe0ff */
[----:B------:R-:W-:Y:S01]  /*7ba0*/  UIADD3.X UR9, UPT, UPT, URZ, UR53, URZ, UP0, !UPT ;  /* 0x00000035ff097290 */ /* 0x000fe200087fe4ff */
[----:B------:R-:W-:Y:S01]  /*7bb0*/  UMOV UR6, UR38 ;  /* 0x0000002600067c82 */ /* 0x000fe20008000000 */
[----:B------:R-:W-:Y:S07]  /*7bc0*/  UMOV UR7, UR44 ;  /* 0x0000002c00077c82 */ /* 0x000fee0008000000 */
[----:B------:R2:W-:Y:S01]  /*7bd0*/  UTMASTG.3D [UR4], [UR8] ;  /* 0x00000004080073b5 */ /* 0x0005e20008010000 */
[----:B------:R0:W-:Y:S01]  /*7be0*/  UTMACMDFLUSH ;  /* 0x00000000000079b7 */ /* 0x0001e20000000000 */
[----:B--2---:R-:W-:Y:S04]  /*7bf0*/  DEPBAR.LE SB0, 0x1 ;  /* 0x000080400000791a */ /* 0x004fe80000000000 */
.L_x_125:
[----:B------:R-:W-:Y:S05]  /*7c00*/  BSYNC.RECONVERGENT B0 ;  /* 0x0000000000007941 */ /* 0x000fea0003800200 */
.L_x_124:
[----:B------:R-:W-:Y:S01]  /*7c10*/  BAR.SYNC.DEFER_BLOCKING 0x1, 0x80 ;  /* 0x0042000000007b1d */ /* 0x000fe20000010000 */
[----:B------:R-:W-:Y:S04]  /*7c20*/  UIADD3 UR36, UPT, UPT, UR51, 0x1, URZ ;  /* 0x0000000133247890 */ /* 0x000fe8000fffe0ff */
[----:B------:R-:W-:Y:S04]  /*7c30*/  UISETP.NE.AND UP0, UPT, UR36, 0x4, UPT ;  /* 0x000000042400788c */ /* 0x000fe8000bf05270 */
[----:B------:R-:W-:Y:S01]  /*7c40*/  USEL UR36, UR36, URZ, UP0 ;  /* 0x000000ff24247287 */ /* 0x000fe20008000000 */
[----:B------:R2:W-:Y:S01]  /*7c50*/  @P6 SYNCS.ARRIVE.TRANS64.RED.A1T0 RZ, [R72+URZ], RZ ;  /* 0x000000ff48ff69a7 */ /* 0x0005e200081004ff */
[----:B------:R-:W-:Y:S01]  /*7c60*/  BSSY B1, `(.L_x_126) ;  /* 0x0000017000017945 */ /* 0x000fe20003800000 */
[----:B------:R-:W4:Y:S02]  /*7c70*/  @P6 SYNCS.PHASECHK.TRANS64.TRYWAIT P0, [R0+URZ+0xb0], R2 ;  /* 0x0000b002000065a7 */ /* 0x000f2400080011ff */
[----:B----4-:R-:W-:Y:S01]  /*7c80*/  @P6 SEL R66, RZ, 0x1, !P0 ;  /* 0x00000001ff426807 */ /* 0x010fe20004000000 */
[----:B--2---:R-:W-:Y:S06]  /*7c90*/  @!P6 BRA `(.L_x_127) ;  /* 0x00000000004ce947 */ /* 0x004fec0003800000 */
        /* <DEDUP_REMOVED lines=9> */
[----:B------:R-:W-:Y:S04]  /*7d30*/  SHF.L.U32 R6, R97, 0x1f, RZ ;  /* 0x0000001f61067819 */ /* 0x000fe800000006ff */
[----:B------:R-:W2:Y:S02]  /*7d40*/  SYNCS.PHASECHK.TRANS64.TRYWAIT P0, [R0+URZ+0xb0], R6 ;  /* 0x0000b006000075a7 */ /* 0x000ea400080011ff */
[----:B--2---:R-:W-:Y:S05]  /*7d50*/  @!P0 BRA `(.L_x_130) ;  /* 0x0000002400e48947 */ /* 0x004fea0003800000 */
.L_x_129:
[----:B------:R-:W-:Y:S05]  /*7d60*/  BSYNC B0 ;  /* 0x0000000000007941 */ /* 0x000fea0003800000 */
.L_x_128:
[----:B------:R-:W-:Y:S02]  /*7d70*/  ISETP.NE.AND P0, PT, R67, RZ, PT ;  /* 0x000000ff4300720c */ /* 0x000fe40003f05270 */
[----:B------:R-:W-:Y:S11]  /*7d80*/  IADD3 R65, PT, PT, R65, 0x1, RZ ;  /* 0x0000000141417810 */ /* 0x000ff60007ffe0ff */
[----:B------:R4:W1:Y:S04]  /*7d90*/  @P0 LDS.128 R56, [R5] ;  /* 0x0000000005380984 */ /* 0x0008680000000c00 */
[----:B------:R4:W1:Y:S04]  /*7da0*/  @P0 LDS.128 R60, [R4+0x10] ;  /* 0x00001000043c0984 */ /* 0x0008680000000c00 */
[----:B------:R4:W1:Y:S04]  /*7db0*/  @P0 LDS.128 R68, [R3+0x20] ;  /* 0x0000200003440984 */ /* 0x0008680000000c00 */
[----:B------:R4:W1:Y:S02]  /*7dc0*/  @P0 LDS.128 R76, [R2+0x30] ;  /* 0x00003000024c0984 */ /* 0x0008640000000c00 */
.L_x_127:
[----:B------:R-:W-:Y:S05]  /*7dd0*/  BSYNC B1 ;  /* 0x0000000000017941 */ /* 0x000fea0003800000 */
.L_x_126:
        /* <DEDUP_REMOVED lines=21> */
.L_x_131:
        /* <DEDUP_REMOVED lines=146> */
.L_x_133:
[----:B------:R-:W-:Y:S05]  /*8850*/  BSYNC.RECONVERGENT B0 ;  /* 0x0000000000007941 */ /* 0x000fea0003800200 */
.L_x_132:
        /* <DEDUP_REMOVED lines=21> */
.L_x_137:
[----:B------:R-:W-:Y:S05]  /*89b0*/  BSYNC B0 ;  /* 0x0000000000007941 */ /* 0x000fea0003800000 */
.L_x_136:
[----:B------:R-:W-:Y:S11]  /*89c0*/  ISETP.NE.AND P0, PT, R67, RZ, PT ;  /* 0x000000ff4300720c */ /* 0x000ff60003f05270 */
[----:B------:R-:W-:Y:S02]  /*89d0*/  @!UPT UIADD3 URZ, UPT, UPT, URZ, URZ, URZ ;  /* 0x000000fffffff290 */ /* 0x000fe4000fffe0ff */
[----:B------:R4:W1:Y:S04]  /*89e0*/  @P0 LDS.128 R56, [R4] ;  /* 0x0000000004380984 */ /* 0x0008680000000c00 */
[----:B------:R4:W1:Y:S04]  /*89f0*/  @P0 LDS.128 R60, [R3+0x10] ;  /* 0x00001000033c0984 */ /* 0x0008680000000c00 */
[----:B------:R4:W1:Y:S04]  /*8a00*/  @P0 LDS.128 R68, [R2+0x20] ;  /* 0x0000200002440984 */ /* 0x0008680000000c00 */
[----:B------:R4:W1:Y:S02]  /*8a10*/  @P0 LDS.128 R76, [R65+0x30] ;  /* 0x00003000414c0984 */ /* 0x0008640000000c00 */
.L_x_135:
[----:B------:R-:W-:Y:S05]  /*8a20*/  BSYNC B1 ;  /* 0x0000000000017941 */ /* 0x000fea0003800000 */
.L_x_134:
        /* <DEDUP_REMOVED lines=21> */
.L_x_139:
[----:B------:R-:W-:Y:S01]  /*8b80*/  ISETP.NE.AND P0, PT, R102, RZ, PT ;  /* 0x000000ff6600720c */ /* 0x000fe20003f05270 */
[----:B------:R-:W-:Y:S05]  /*8b90*/  WARPSYNC.ALL ;  /* 0x0000000000007948 */ /* 0x000fea0003800000 */
[----:B------:R-:W-:Y:S01]  /*8ba0*/  R2UR UR4, R48 ;  /* 0x00000000300472ca */ /* 0x000fe200000e0000 */
[----:B------:R-:W-:Y:S01]  /*8bb0*/  BSSY.RECONVERGENT B0, `(.L_x_140) ;  /* 0x000008c000007945 */ /* 0x000fe20003800200 */
[----:B------:R-:W-:Y:S02]  /*8bc0*/  R2UR UR5, R64 ;  /* 0x00000000400572ca */ /* 0x000fe400000e0000 */
[C---:B-1----:R-:W-:Y:S02]  /*8bd0*/  SHF.L.U32 R0, R56.reuse, 0x10, RZ ;  /* 0x0000001038007819 */ /* 0x042fe400000006ff */
[----:B----4-:R-:W-:Y:S02]  /*8be0*/  LOP3.LUT R2, R56, 0xffff0000, RZ, 0xc0, !PT ;  /* 0xffff000038027812 */ /* 0x010fe400078ec0ff */
[C---:B------:R-:W-:Y:S02]  /*8bf0*/  SHF.L.U32 R3, R57.reuse, 0x10, RZ ;  /* 0x0000001039037819 */ /* 0x040fe400000006ff */
[----:B------:R-:W-:Y:S02]  /*8c00*/  LOP3.LUT R48, R57, 0xffff0000, RZ, 0xc0, !PT ;  /* 0xffff000039307812 */ /* 0x000fe400078ec0ff */
[C---:B------:R-:W-:Y:S01]  /*8c10*/  SHF.L.U32 R50, R58.reuse, 0x10, RZ ;  /* 0x000000103a327819 */ /* 0x040fe200000006ff */
[----:B------:R-:W1:Y:S01]  /*8c20*/  LDTM.x32 R4, tmem[UR4+0x60] ;  /* 0x00006004000479ee */ /* 0x000e6200082c0000 */
[----:B------:R-:W-:Y:S01]  /*8c30*/  LOP3.LUT R51, R58, 0xffff0000, RZ, 0xc0, !PT ;  /* 0xffff00003a337812 */ /* 0x000fe200078ec0ff */
[----:B------:R-:W-:Y:S01]  /*8c40*/  NOP ;  /* 0x0000000000007918 */ /* 0x000fe20000000000 */
[C---:B------:R-:W-:Y:S01]  /*8c50*/  SHF.L.U32 R52, R59.reuse, 0x10, RZ ;  /* 0x000000103b347819 */ /* 0x040fe200000006ff */
[----:B------:R-:W-:Y:S01]  /*8c60*/  UIADD3 UR5, UPT, UPT, UR5, 0x130, URZ ;  /* 0x0000013005057890 */ /* 0x000fe2000fffe0ff */
[----:B------:R-:W-:Y:S02]  /*8c70*/  LOP3.LUT R53, R59, 0xffff0000, RZ, 0xc0, !PT ;  /* 0xffff00003b357812 */ /* 0x000fe400078ec0ff */
[C---:B------:R-:W-:Y:S01]  /*8c80*/  SHF.L.U32 R54, R60.reuse, 0x10, RZ ;  /* 0x000000103c367819 */ /* 0x040fe200000006ff */
[----:B------:R-:W-:Y:S01]  /*8c90*/  UPRMT UR5, UR45, 0x654, UR5 ;  /* 0x000006542d057896 */ /* 0x000fe20008000005 */
[----:B------:R-:W-:Y:S02]  /*8ca0*/  LOP3.LUT R55, R60, 0xffff0000, RZ, 0xc0, !PT ;  /* 0xffff00003c377812 */ /* 0x000fe400078ec0ff */
[C---:B------:R-:W-:Y:S02]  /*8cb0*/  SHF.L.U32 R56, R61.reuse, 0x10, RZ ;  /* 0x000000103d387819 */ /* 0x040fe400000006ff */
[----:B------:R-:W-:Y:S02]  /*8cc0*/  LOP3.LUT R57, R61, 0xffff0000, RZ, 0xc0, !PT ;  /* 0xffff00003d397812 */ /* 0x000fe400078ec0ff */
[C---:B------:R-:W-:Y:S02]  /*8cd0*/  SHF.L.U32 R58, R62.reuse, 0x10, RZ ;  /* 0x000000103e3a7819 */ /* 0x040fe400000006ff */
[----:B------:R-:W-:Y:S01]  /*8ce0*/  LOP3.LUT R59, R62, 0xffff0000, RZ, 0xc0, !PT ;  /* 0xffff00003e3b7812 */ /* 0x000fe200078ec0ff */
[----:B-1----:R-:W-:Y:S01]  /*8cf0*/  SYNCS.ARRIVE.TRANS64.RED.A1T0 RZ, [UR5], RZ ;  /* 0x000000ffffff79a7 */ /* 0x002fe20008100405 */
[C---:B------:R-:W-:Y:S02]  /*8d00*/  SHF.L.U32 R60, R63.reuse, 0x10, RZ ;  /* 0x000000103f3c7819 */ /* 0x040fe400000006ff */
[----:B------:R-:W-:Y:S02]  /*8d10*/  LOP3.LUT R61, R63, 0xffff0000, RZ, 0xc0, !PT ;  /* 0xffff00003f3d7812 */ /* 0x000fe400078ec0ff */
[C---:B------:R-:W-:Y:S01]  /*8d20*/  SHF.L.U32 R62, R68.reuse, 0x10, RZ ;  /* 0x00000010443e7819 */ /* 0x040fe200000006ff */
[C---:B------:R-:W-:Y:S01]  /*8d30*/  FMUL R4, R47.reuse, R4 ;  /* 0x000000042f047220 */ /* 0x040fe20000400000 */
[C---:B------:R-:W-:Y:S01]  /*8d40*/  FMUL R5, R47.reuse, R5 ;  /* 0x000000052f057220 */ /* 0x040fe20000400000 */
[----:B------:R-:W-:Y:S01]  /*8d50*/  FMUL R6, R47, R6 ;  /* 0x000000062f067220 */ /* 0x000fe20000400000 */
[----:B------:R-:W-:Y:S01]  /*8d60*/  LOP3.LUT R63, R68, 0xffff0000, RZ, 0xc0, !PT ;  /* 0xffff0000443f7812 */ /* 0x000fe200078ec0ff */
[C---:B------:R-:W-:Y:S01]  /*8d70*/  FFMA R4, R49.reuse, R0, R4 ;  /* 0x0000000031047223 */ /* 0x040fe20000000004 */
[----:B------:R-:W-:Y:S01]  /*8d80*/  FFMA R5, R49, R2, R5 ;  /* 0x0000000231057223 */ /* 0x000fe20000000005 */
[----:B------:R-:W-:Y:S01]  /*8d90*/  SHF.L.U32 R64, R69, 0x10, RZ ;  /* 0x0000001045407819 */ /* 0x000fe200000006ff */
[----:B------:R-:W-:Y:S01]  /*8da0*/  FFMA R6, R49, R3, R6 ;  /* 0x0000000331067223 */ /* 0x000fe20000000006 */
[----:B------:R-:W-:Y:S01]  /*8db0*/  FMUL R7, R47, R7 ;  /* 0x000000072f077220 */ /* 0x000fe20000400000 */
[----:B------:R-:W-:Y:S01]  /*8dc0*/  LOP3.LUT R65, R69, 0xffff0000, RZ, 0xc0, !PT ;  /* 0xffff000045417812 */ /* 0x000fe200078ec0ff */
[----:B------:R-:W-:Y:S01]  /*8dd0*/  FMUL R8, R47, R8 ;  /* 0x000000082f087220 */ /* 0x000fe20000400000 */
[----:B------:R-:W-:Y:S01]  /*8de0*/  F2FP.BF16.F32.PACK_AB R4, R5, R4 ;  /* 0x000000040504723e */ /* 0x000fe200000010ff */
[----:B------:R-:W-:Y:S01]  /*8df0*/  FFMA R7, R49, R48, R7 ;  /* 0x0000003031077223 */ /* 0x000fe20000000007 */
[----:B------:R-:W-:Y:S01]  /*8e00*/  FMUL R9, R47, R9 ;  /* 0x000000092f097220 */ /* 0x000fe20000400000 */
[----:B------:R-:W-:Y:S01]  /*8e10*/  FFMA R8, R49, R50, R8 ;  /* 0x0000003231087223 */ /* 0x000fe20000000008 */
[C---:B------:R-:W-:Y:S01]  /*8e20*/  SHF.L.U32 R66, R70.reuse, 0x10, RZ ;  /* 0x0000001046427819 */ /* 0x040fe200000006ff */
[----:B------:R-:W-:Y:S01]  /*8e30*/  FMUL R0, R47, R10 ;  /* 0x0000000a2f007220 */ /* 0x000fe20000400000 */
[----:B------:R-:W-:Y:S01]  /*8e40*/  F2FP.BF16.F32.PACK_AB R5, R7, R6 ;  /* 0x000000060705723e */ /* 0x000fe200000010ff */
[----:B------:R-:W-:Y:S01]  /*8e50*/  FFMA R9, R49, R51, R9 ;  /* 0x0000003331097223 */ /* 0x000fe20000000009 */
[----:B------:R-:W-:Y:S01]  /*8e60*/  FMUL R2, R47, R11 ;  /* 0x0000000b2f027220 */ /* 0x000fe20000400000 */
[----:B------:R-:W-:Y:S01]  /*8e70*/  FFMA R0, R49, R52, R0 ;  /* 0x0000003431007223 */ /* 0x000fe20000000000 */
[----:B------:R-:W-:Y:S01]  /*8e80*/  LOP3.LUT R67, R70, 0xffff0000, RZ, 0xc0, !PT ;  /* 0xffff000046437812 */ /* 0x000fe200078ec0ff */
[----:B------:R-:W-:Y:S01]  /*8e90*/  FMUL R3, R47, R12 ;  /* 0x0000000c2f037220 */ /* 0x000fe20000400000 */
[----:B------:R-:W-:Y:S01]  /*8ea0*/  F2FP.BF16.F32.PACK_AB R6, R9, R8 ;  /* 0x000000080906723e */ /* 0x000fe200000010ff */
[----:B------:R-:W-:Y:S01]  /*8eb0*/  FFMA R2, R49, R53, R2 ;  /* 0x0000003531027223 */ /* 0x000fe20000000002 */
[----:B------:R-:W-:Y:S01]  /*8ec0*/  FMUL R10, R47, R13 ;  /* 0x0000000d2f0a7220 */ /* 0x000fe20000400000 */
[----:B------:R-:W-:Y:S01]  /*8ed0*/  FFMA R3, R49, R54, R3 ;  /* 0x0000003631037223 */ /* 0x000fe20000000003 */
[----:B------:R-:W-:Y:S01]  /*8ee0*/  SHF.L.U32 R68, R71, 0x10, RZ ;  /* 0x0000001047447819 */ /* 0x000fe200000006ff */
[----:B------:R-:W-:Y:S01]  /*8ef0*/  FMUL R11, R47, R14 ;  /* 0x0000000e2f0b7220 */ /* 0x000fe20000400000 */
[----:B------:R-:W-:Y:S01]  /*8f00*/  F2FP.BF16.F32.PACK_AB R7, R2, R0 ;  /* 0x000000000207723e */ /* 0x000fe200000010ff */
[----:B------:R-:W-:Y:S01]  /*8f10*/  FFMA R10, R49, R55, R10 ;  /* 0x00000037310a7223 */ /* 0x000fe2000000000a */
[C---:B------:R-:W-:Y:S01]  /*8f20*/  FMUL R15, R47.reuse, R15 ;  /* 0x0000000f2f0f7220 */ /* 0x040fe20000400000 */
[C---:B------:R-:W-:Y:S01]  /*8f30*/  FMUL R12, R47.reuse, R16 ;  /* 0x000000102f0c7220 */ /* 0x040fe20000400000 */
[----:B------:R-:W-:Y:S01]  /*8f40*/  FMUL R13, R47, R17 ;  /* 0x000000112f0d7220 */ /* 0x000fe20000400000 */
[----:B------:R1:W-:Y:S01]  /*8f50*/  STS.128 [R100+0x6000], R4 ;  /* 0x0060000464007388 */ /* 0x0003e20000000c00 */
[----:B------:R-:W-:Y:S01]  /*8f60*/  LOP3.LUT R69, R71, 0xffff0000, RZ, 0xc0, !PT ;  /* 0xffff000047457812 */ /* 0x000fe200078ec0ff */
[C---:B------:R-:W-:Y:S01]  /*8f70*/  FFMA R11, R49.reuse, R56, R11 ;  /* 0x00000038310b7223 */ /* 0x040fe2000000000b */
[----:B------:R-:W-:Y:S01]  /*8f80*/  SHF.L.U32 R70, R76, 0x10, RZ ;  /* 0x000000104c467819 */ /* 0x000fe200000006ff */
[C---:B------:R-:W-:Y:S01]  /*8f90*/  FFMA R15, R49.reuse, R57, R15 ;  /* 0x00000039310f7223 */ /* 0x040fe2000000000f */
[----:B------:R-:W-:Y:S01]  /*8fa0*/  F2FP.BF16.F32.PACK_AB R8, R10, R3 ;  /* 0x000000030a08723e */ /* 0x000fe200000010ff */
[C---:B------:R-:W-:Y:S01]  /*8fb0*/  FFMA R12, R49.reuse, R58, R12 ;  /* 0x0000003a310c7223 */ /* 0x040fe2000000000c */
[----:B------:R-:W-:Y:S01]  /*8fc0*/  FFMA R13, R49, R59, R13 ;  /* 0x0000003b310d7223 */ /* 0x000fe2000000000d */
[C---:B------:R-:W-:Y:S01]  /*8fd0*/  FMUL R14, R47.reuse, R18 ;  /* 0x000000122f0e7220 */ /* 0x040fe20000400000 */
[C---:B------:R-:W-:Y:S01]  /*8fe0*/  FMUL R19, R47.reuse, R19 ;  /* 0x000000132f137220 */ /* 0x040fe20000400000 */
[C---:B------:R-:W-:Y:S01]  /*8ff0*/  FMUL R16, R47.reuse, R20 ;  /* 0x000000142f107220 */ /* 0x040fe20000400000 */
[----:B------:R-:W-:Y:S01]  /*9000*/  FMUL R17, R47, R21 ;  /* 0x000000152f117220 */ /* 0x000fe20000400000 */
[----:B------:R-:W-:Y:S01]  /*9010*/  FFMA R14, R49, R60, R14 ;  /* 0x0000003c310e7223 */ /* 0x000fe2000000000e */
        /* <DEDUP_REMOVED lines=9> */
[----:B------:R-:W-:Y:S01]  /*90b0*/  F2FP.BF16.F32.PACK_AB R9, R15, R11 ;  /* 0x0000000b0f09723e */ /* 0x000fe200000010ff */
[----:B------:R-:W-:Y:S01]  /*90c0*/  FFMA R23, R49, R65, R23 ;  /* 0x0000004131177223 */ /* 0x000fe20000000017 */
[----:B------:R-:W-:Y:S01]  /*90d0*/  FMUL R27, R47, R27 ;  /* 0x0000001b2f1b7220 */ /* 0x000fe20000400000 */
[----:B------:R-:W-:Y:S01]  /*90e0*/  F2FP.BF16.F32.PACK_AB R10, R13, R12 ;  /* 0x0000000c0d0a723e */ /* 0x000fe200000010ff */
[----:B------:R-:W-:Y:S01]  /*90f0*/  FFMA R20, R49, R66, R20 ;  /* 0x0000004231147223 */ /* 0x000fe20000000014 */
[----:B------:R-:W-:Y:S01]  /*9100*/  F2FP.BF16.F32.PACK_AB R11, R19, R14 ;  /* 0x0000000e130b723e */ /* 0x000fe200000010ff */
[----:B------:R-:W-:Y:S01]  /*9110*/  FMUL R24, R47, R28 ;  /* 0x0000001c2f187220 */ /* 0x000fe20000400000 */
[----:B------:R-:W-:Y:S01]  /*9120*/  LOP3.LUT R71, R76, 0xffff0000, RZ, 0xc0, !PT ;  /* 0xffff00004c477812 */ /* 0x000fe200078ec0ff */
[----:B------:R-:W-:Y:S01]  /*9130*/  FFMA R21, R49, R67, R21 ;  /* 0x0000004331157223 */ /* 0x000fe20000000015 */
[----:B------:R-:W-:Y:S01]  /*9140*/  SHF.L.U32 R72, R77, 0x10, RZ ;  /* 0x000000104d487819 */ /* 0x000fe200000006ff */
[----:B------:R1:W-:Y:S01]  /*9150*/  STS.128 [R99+0x6010], R8 ;  /* 0x0060100863007388 */ /* 0x0003e20000000c00 */
[----:B------:R-:W-:Y:S01]  /*9160*/  FMUL R25, R47, R29 ;  /* 0x0000001d2f197220 */ /* 0x000fe20000400000 */
[----:B------:R-:W-:Y:S01]  /*9170*/  FFMA R22, R49, R68, R22 ;  /* 0x0000004431167223 */ /* 0x000fe20000000016 */
[----:B------:R-:W-:Y:S01]  /*9180*/  LOP3.LUT R73, R77, 0xffff0000, RZ, 0xc0, !PT ;  /* 0xffff00004d497812 */ /* 0x000fe200078ec0ff */
[----:B------:R-:W-:Y:S01]  /*9190*/  FMUL R26, R47, R30 ;  /* 0x0000001e2f1a7220 */ /* 0x000fe20000400000 */
[----:B------:R-:W-:Y:S01]  /*91a0*/  FFMA R27, R49, R69, R27 ;  /* 0x00000045311b7223 */ /* 0x000fe2000000001b */
[C---:B------:R-:W-:Y:S01]  /*91b0*/  SHF.L.U32 R74, R78.reuse, 0x10, RZ ;  /* 0x000000104e4a7819 */ /* 0x040fe200000006ff */
[----:B------:R-:W-:Y:S01]  /*91c0*/  FMUL R31, R47, R31 ;  /* 0x0000001f2f1f7220 */ /* 0x000fe20000400000 */
[----:B------:R-:W-:Y:S01]  /*91d0*/  FFMA R24, R49, R70, R24 ;  /* 0x0000004631187223 */ /* 0x000fe20000000018 */
[----:B------:R-:W-:Y:S01]  /*91e0*/  LOP3.LUT R75, R78, 0xffff0000, RZ, 0xc0, !PT ;  /* 0xffff00004e4b7812 */ /* 0x000fe200078ec0ff */
[----:B------:R-:W-:Y:S01]  /*91f0*/  FMUL R28, R47, R32 ;  /* 0x000000202f1c7220 */ /* 0x000fe20000400000 */
[----:B------:R-:W-:Y:S01]  /*9200*/  FFMA R25, R49, R71, R25 ;  /* 0x0000004731197223 */ /* 0x000fe20000000019 */
[----:B------:R-:W-:Y:S01]  /*9210*/  SHF.L.U32 R76, R79, 0x10, RZ ;  /* 0x000000104f4c7819 */ /* 0x000fe200000006ff */
[----:B------:R-:W-:Y:S01]  /*9220*/  FMUL R29, R47, R33 ;  /* 0x000000212f1d7220 */ /* 0x000fe20000400000 */
[----:B------:R-:W-:Y:S01]  /*9230*/  F2FP.BF16.F32.PACK_AB R16, R17, R16 ;  /* 0x000000101110723e */ /* 0x000fe200000010ff */
[----:B------:R-:W-:Y:S01]  /*9240*/  FFMA R26, R49, R72, R26 ;  /* 0x00000048311a7223 */ /* 0x000fe2000000001a */
[----:B------:R-:W-:Y:S01]  /*9250*/  LOP3.LUT R77, R79, 0xffff0000, RZ, 0xc0, !PT ;  /* 0xffff00004f4d7812 */ /* 0x000fe200078ec0ff */
        /* <DEDUP_REMOVED lines=33> */
.L_x_141:
[----:B------:R-:W-:Y:S05]  /*9470*/  BSYNC.RECONVERGENT B0 ;  /* 0x0000000000007941 */ /* 0x000fea0003800200 */
.L_x_140:
[----:B------:R-:W-:Y:S01]  /*9480*/  BAR.SYNC.DEFER_BLOCKING 0x1, 0x80 ;  /* 0x0042000000007b1d */ /* 0x000fe20000010000 */
[----:B------:R-:W-:Y:S01]  /*9490*/  UISETP.NE.AND UP0, UPT, UR50, -0x4, UPT ;  /* 0xfffffffc3200788c */ /* 0x000fe2000bf05270 */
[----:B------:R-:W-:Y:S08]  /*94a0*/  IADD3 R45, PT, PT, R45, 0x1, RZ ;  /* 0x000000012d2d7810 */ /* 0x000ff00007ffe0ff */
[----:B------:R-:W-:Y:S05]  /*94b0*/  BRA.U !UP0, `(.L_x_142) ;  /* 0x0000000108287547 */ /* 0x000fea000b800000 */
[----:B------:R-:W-:Y:S01]  /*94c0*/  ISETP.NE.AND P0, PT, R107, RZ, PT ;  /* 0x000000ff6b00720c */ /* 0x000fe20003f05270 */
[----:B------:R-:W-:Y:S01]  /*94d0*/  IMAD.U32 R2, RZ, RZ, UR51 ;  /* 0x00000033ff027e24 */ /* 0x000fe2000f8e00ff */
[----:B------:R-:W-:Y:S01]  /*94e0*/  UIADD3 UR51, UPT, UPT, UR51, 0x1, URZ ;  /* 0x0000000133337890 */ /* 0x000fe2000fffe0ff */
[----:B------:R-:W-:Y:S03]  /*94f0*/  IMAD.U32 R0, RZ, RZ, UR45 ;  /* 0x0000002dff007e24 */ /* 0x000fe6000f8e00ff */
[----:B------:R-:W-:Y:S04]  /*9500*/  UISETP.NE.AND UP0, UPT, UR51, 0x4, UPT ;  /* 0x000000043300788c */ /* 0x000fe8000bf05270 */
[----:B------:R-:W-:Y:S03]  /*9510*/  USEL UR51, UR51, URZ, UP0 ;  /* 0x000000ff33337287 */ /* 0x000fe60008000000 */
[----:B------:R-:W-:Y:S05]  /*9520*/  @P0 LEA R2, R2, UR49, 0x3 ;  /* 0x0000003102020c11 */ /* 0x000fea000f8e18ff */
[----:B------:R-:W-:Y:S05]  /*9530*/  @P0 VIADD R2, R2, 0xd0 ;  /* 0x000000d002020836 */ /* 0x000fea0000000000 */
[----:B------:R-:W-:Y:S04]  /*9540*/  @P0 PRMT R0, R0, 0x654, R2 ;  /* 0x0000065400000816 */ /* 0x000fe80000000002 */
[----:B------:R2:W-:Y:S03]  /*9550*/  @P0 SYNCS.ARRIVE.TRANS64.RED.A1T0 RZ, [R0+URZ], RZ ;  /* 0x000000ff00ff09a7 */ /* 0x0005e600081004ff */
.L_x_142:
[----:B------:R-:W-:Y:S01]  /*9560*/  ISETP.NE.AND P2, PT, R103, RZ, PT ;  /* 0x000000ff6700720c */ /* 0x000fe20003f45270 */
[----:B------:R-:W-:Y:S01]  /*9570*/  IMAD.IADD R2, R43, 0x1, R86 ;  /* 0x000000012b027824 */ /* 0x000fe200078e0256 */
[----:B------:R-:W-:Y:S01]  /*9580*/  ISETP.NE.AND P0, PT, R105, 0x2, PT ;  /* 0x000000026900780c */ /* 0x000fe20003f05270 */
[----:B--2---:R-:W-:Y:S01]  /*9590*/  IMAD.IADD R0, R44, 0x1, R87 ;  /* 0x000000012c007824 */ /* 0x004fe200078e0257 */
[----:B------:R-:W-:Y:S01]  /*95a0*/  ISETP.NE.AND P1, PT, R45, 0x2, PT ;  /* 0x000000022d00780c */ /* 0x000fe20003f25270 */
[----:B------:R-:W-:Y:S01]  /*95b0*/  UIADD3 UR50, UPT, UPT, UR50, 0x4, URZ ;  /* 0x0000000432327890 */ /* 0x000fe2000fffe0ff */
[----:B------:R-:W-:Y:S02]  /*95c0*/  R2UR UR11, R2 ;  /* 0x00000000020b72ca */ /* 0x000fe400000e0000 */
[----:B------:R-:W-:Y:S02]  /*95d0*/  R2UR UR27, R0 ;  /* 0x00000000001b72ca */ /* 0x000fe400000e0000 */
[----:B------:R-:W-:Y:S02]  /*95e0*/  SEL R2, RZ, 0x1, P0 ;  /* 0x00000001ff027807 */ /* 0x000fe40000000000 */
[----:B------:R-:W-:Y:S02]  /*95f0*/  SEL R0, RZ, 0x1, P1 ;  /* 0x00000001ff007807 */ /* 0x000fe40000800000 */
[----:B------:R-:W-:Y:S02]  /*9600*/  @P2 R2UR UR44, R94 ;  /* 0x000000005e2c22ca */ /* 0x000fe400000e0000 */
[----:B------:R-:W-:Y:S02]  /*9610*/  LOP3.LUT R95, R95, R2, RZ, 0x3c, !PT ;  /* 0x000000025f5f7212 */ /* 0x000fe400078e3cff */
[----:B------:R-:W-:Y:S02]  /*9620*/  LOP3.LUT R96, R96, R0, RZ, 0x3c, !PT ;  /* 0x0000000060607212 */ /* 0x000fe400078e3cff */
[----:B------:R-:W-:Y:S02]  /*9630*/  SEL R105, R105, RZ, P0 ;  /* 0x000000ff69697207 */ /* 0x000fe40000000000 */
[----:B------:R-:W-:Y:S01]  /*9640*/  SEL R45, R45, RZ, P1 ;  /* 0x000000ff2d2d7207 */ /* 0x000fe20000800000 */
[----:B------:R-:W-:Y:S06]  /*9650*/  @P2 BRA `(.L_x_143) ;  /* 0xffffffc000502947 */ /* 0x000fec000383ffff */
[----:B------:R-:W-:-:S09]  /*9660*/  UISETP.NE.AND UP0, UPT, UR48, URZ, UPT ;  /* 0x000000ff3000728c */ /* 0x000fd2000bf05270 */
[----:B------:R-:W-:Y:S05]  /*9670*/  BRA.U !UP0, `(.L_x_144) ;  /* 0x0000000108487547 */ /* 0x000fea000b800000 */
[----:B------:R-:W2:Y:S02]  /*9680*/  LDCU.64 UR4, c[0x0][0xc90] ;  /* 0x00019200ff0477ac */ /* 0x000ea40008000a00 */
[----:B--2---:R-:W-:-:S04]  /*9690*/  UISETP.NE.U32.AND UP0, UPT, UR4, URZ, UPT ;  /* 0x000000ff0400728c */ /* 0x004fc8000bf05070 */
[----:B------:R-:W-:-:S09]  /*96a0*/  UISETP.NE.AND.EX UP0, UPT, UR5, URZ, UPT, UP0 ;  /* 0x000000ff0500728c */ /* 0x000fd2000bf05300 */
[----:B------:R-:W-:Y:S05]  /*96b0*/  BRA.U UP0, `(.L_x_145) ;  /* 0x00000001000c7547 */ /* 0x000fea000b800000 */
[----:B------:R-:W-:-:S13]  /*96c0*/  FSETP.NEU.AND P0, PT, R49, RZ, PT ;  /* 0x000000ff3100720b */ /* 0x000fda0003f0d000 */
[----:B------:R-:W-:Y:S05]  /*96d0*/  @!P0 EXIT ;  /* 0x000000000000894d */ /* 0x000fea0003800000 */
[----:B------:R-:W-:Y:S05]  /*96e0*/  BRA `(.L_x_144) ;  /* 0x00000000002c7947 */ /* 0x000fea0003800000 */
.L_x_145:
[----:B------:R-:W-:Y:S01]  /*96f0*/  ISETP.NE.AND P0, PT, R104, RZ, PT ;  /* 0x000000ff6800720c */ /* 0x000fe20003f05270 */
[----:B------:R-:W-:-:S12]  /*9700*/  BSSY.RECONVERGENT B0, `(.L_x_144) ;  /* 0x0000009000007945 */ /* 0x000fd80003800200 */
[----:B------:R-:W-:Y:S05]  /*9710*/  @P0 BRA `(.L_x_146) ;  /* 0x0000000000140947 */ /* 0x000fea0003800000 */
[----:B------:R-:W2:Y:S02]  /*9720*/  LDCU.64 UR4, c[0x0][0xc88] ;  /* 0x00019100ff0477ac */ /* 0x000ea40008000a00 */
[----:B--2---:R-:W-:-:S04]  /*9730*/  ISETP.NE.U32.AND P0, PT, RZ, UR4, PT ;  /* 0x00000004ff007c0c */ /* 0x004fc8000bf05070 */
[----:B------:R-:W-:-:S13]  /*9740*/  ISETP.NE.AND.EX P0, PT, RZ, UR5, PT, P0 ;  /* 0x00000005ff007c0c */ /* 0x000fda000bf05300 */
[----:B------:R-:W-:Y:S05]  /*9750*/  @!P0 EXIT ;  /* 0x000000000000894d */ /* 0x000fea0003800000 */
[----:B------:R-:W-:Y:S05]  /*9760*/  BRA `(.L_x_147) ;  /* 0x0000000000087947 */ /* 0x000fea0003800000 */
.L_x_146:
[----:B------:R-:W-:-:S13]  /*9770*/  FSETP.NEU.AND P0, PT, R49, RZ, PT ;  /* 0x000000ff3100720b */ /* 0x000fda0003f0d000 */
[----:B------:R-:W-:Y:S05]  /*9780*/  @!P0 EXIT ;  /* 0x000000000000894d */ /* 0x000fea0003800000 */
.L_x_147:
[----:B------:R-:W-:Y:S05]  /*9790*/  BSYNC.RECONVERGENT B0 ;  /* 0x0000000000007941 */ /* 0x000fea0003800200 */
.L_x_144:
[----:B------:R-:W-:Y:S01]  /*97a0*/  ULEA UR4, UR51, UR49, 0x3 ;  /* 0x0000003133047291 */ /* 0x000fe2000f8e18ff */
[----:B------:R-:W-:-:S04]  /*97b0*/  DEPBAR.LE SB0, 0x0 ;  /* 0x000080000000791a */ /* 0x000fc80000000000 */
[----:B------:R-:W-:-:S04]  /*97c0*/  UIADD3 UR4, UPT, UPT, UR4, 0xd0, URZ ;  /* 0x000000d004047890 */ /* 0x000fc8000fffe0ff */
[----:B------:R-:W-:-:S09]  /*97d0*/  UPRMT UR4, UR45, 0x654, UR4 ;  /* 0x000006542d047896 */ /* 0x000fd20008000004 */
[----:B------:R-:W-:Y:S01]  /*97e0*/  SYNCS.ARRIVE.TRANS64.RED.A1T0 RZ, [UR4], RZ ;  /* 0x000000ffffff79a7 */ /* 0x000fe20008100404 */
[----:B------:R-:W-:Y:S05]  /*97f0*/  EXIT ;  /* 0x000000000000794d */ /* 0x000fea0003800000 */
.L_x_25:
[----:B--2---:R2:W1:Y:S02]  /*9800*/  SYNCS.PHASECHK.TRANS64.TRYWAIT P0, [R2+URZ+0x150], R3 ;  /* 0x00015003020075a7 */ /* 0x00446400080011ff */
[----:B-1----:R-:W-:Y:S05]  /*9810*/  @!P0 NANOSLEEP.SYNCS 0x989680 ;  /* 0x009896800000895d */ /* 0x002fea0003900000 */
[----:B------:R-:W1:Y:S02]  /*9820*/  @!P0 SYNCS.PHASECHK.TRANS64 P0, [R2+URZ+0x150], R3 ;  /* 0x00015003020085a7 */ /* 0x000e6400080010ff */
[----:B-1----:R-:W-:Y:S05]  /*9830*/  @!P0 BRA `(.L_x_25) ;  /* 0xfffffffc00f08947 */ /* 0x002fea000383ffff */
[----:B------:R-:W-:Y:S05]  /*9840*/  BRA `(.L_x_148) ;  /* 0xffffff80007c7947 */ /* 0x000fea000383ffff */
.L_x_28:
[----:B-1----:R-:W-:-:S07]  /*9850*/  MOV R2, UR41 ;  /* 0x0000002900027c02 */ /* 0x002fce0008000f00 */
.L_x_149:
[----:B-1----:R1:W2:Y:S02]  /*9860*/  SYNCS.PHASECHK.TRANS64.TRYWAIT P0, [R2+URZ+0x58], R4 ;  /* 0x00005804020075a7 */ /* 0x0022a400080011ff */
[----:B--2---:R-:W-:Y:S05]  /*9870*/  @!P0 NANOSLEEP.SYNCS 0x989680 ;  /* 0x009896800000895d */ /* 0x004fea0003900000 */
[----:B------:R-:W2:Y:S02]  /*9880*/  @!P0 SYNCS.PHASECHK.TRANS64 P0, [R2+URZ+0x58], R4 ;  /* 0x00005804020085a7 */ /* 0x000ea400080010ff */
[----:B--2---:R-:W-:Y:S05]  /*9890*/  @!P0 BRA `(.L_x_149) ;  /* 0xfffffffc00f08947 */ /* 0x004fea000383ffff */
[----:B------:R-:W-:Y:S05]  /*98a0*/  BRA `(.L_x_27) ;  /* 0xffffff8000c47947 */ /* 0x000fea000383ffff */
.L_x_37:
[----:B------:R-:W-:-:S07]  /*98b0*/  MOV R2, UR41 ;  /* 0x0000002900027c02 */ /* 0x000fce0008000f00 */
.L_x_150:
[----:B-1----:R1:W2:Y:S02]  /*98c0*/  SYNCS.PHASECHK.TRANS64.TRYWAIT P0, [R2+URZ+0x58], R4 ;  /* 0x00005804020075a7 */ /* 0x0022a400080011ff */
[----:B--2---:R-:W-:Y:S05]  /*98d0*/  @!P0 NANOSLEEP.SYNCS 0x989680 ;  /* 0x009896800000895d */ /* 0x004fea0003900000 */
[----:B------:R-:W2:Y:S02]  /*98e0*/  @!P0 SYNCS.PHASECHK.TRANS64 P0, [R2+URZ+0x58], R4 ;  /* 0x00005804020085a7 */ /* 0x000ea400080010ff */
[----:B--2---:R-:W-:Y:S05]  /*98f0*/  @!P0 BRA `(.L_x_150) ;  /* 0xfffffffc00f08947 */ /* 0x004fea000383ffff */
[----:B------:R-:W-:Y:S05]  /*9900*/  BRA `(.L_x_36) ;  /* 0xffffff8400d47947 */ /* 0x000fea000383ffff */
.L_x_44:
[----:B-1----:R1:W2:Y:S02]  /*9910*/  SYNCS.PHASECHK.TRANS64.TRYWAIT P0, [R2+URZ+0x100], R3 ;  /* 0x00010003020075a7 */ /* 0x0022a400080011ff */
[----:B--2---:R-:W-:Y:S05]  /*9920*/  @!P0 NANOSLEEP.SYNCS 0x989680 ;  /* 0x009896800000895d */ /* 0x004fea0003900000 */
[----:B------:R-:W2:Y:S02]  /*9930*/  @!P0 SYNCS.PHASECHK.TRANS64 P0, [R2+URZ+0x100], R3 ;  /* 0x00010003020085a7 */ /* 0x000ea400080010ff */
[----:B--2---:R-:W-:Y:S05]  /*9940*/  @!P0 BRA `(.L_x_44) ;  /* 0xfffffffc00f08947 */ /* 0x004fea000383ffff */
[----:B------:R-:W-:Y:S05]  /*9950*/  BRA `(.L_x_151) ;  /* 0xffffff8800cc7947 */ /* 0x000fea000383ffff */
.L_x_48:
[----:B----4-:R-:W-:-:S07]  /*9960*/  MOV R0, UR4 ;  /* 0x0000000400007c02 */ /* 0x010fce0008000f00 */
.L_x_152:
[----:B-1----:R1:W2:Y:S02]  /*9970*/  SYNCS.PHASECHK.TRANS64.TRYWAIT P0, [R0+URZ], R2 ;  /* 0x00000002000075a7 */ /* 0x0022a400080011ff */
[----:B--2---:R-:W-:Y:S05]  /*9980*/  @!P0 NANOSLEEP.SYNCS 0x989680 ;  /* 0x009896800000895d */ /* 0x004fea0003900000 */
[----:B------:R-:W2:Y:S02]  /*9990*/  @!P0 SYNCS.PHASECHK.TRANS64 P0, [R0+URZ], R2 ;  /* 0x00000002000085a7 */ /* 0x000ea400080010ff */
[----:B--2---:R-:W-:Y:S05]  /*99a0*/  @!P0 BRA `(.L_x_152) ;  /* 0xfffffffc00f08947 */ /* 0x004fea000383ffff */
[----:B------:R-:W-:Y:S05]  /*99b0*/  BRA `(.L_x_153) ;  /* 0xffffff9000447947 */ /* 0x000fea000383ffff */
.L_x_49:
[----:B----4-:R-:W-:-:S07]  /*99c0*/  MOV R0, UR4 ;  /* 0x0000000400007c02 */ /* 0x010fce0008000f00 */
.L_x_154:
[----:B-1----:R1:W2:Y:S02]  /*99d0*/  SYNCS.PHASECHK.TRANS64.TRYWAIT P0, [R0+URZ], R3 ;  /* 0x00000003000075a7 */ /* 0x0022a400080011ff */
[----:B--2---:R-:W-:Y:S05]  /*99e0*/  @!P0 NANOSLEEP.SYNCS 0x989680 ;  /* 0x009896800000895d */ /* 0x004fea0003900000 */
[----:B------:R-:W2:Y:S02]  /*99f0*/  @!P0 SYNCS.PHASECHK.TRANS64 P0, [R0+URZ], R3 ;  /* 0x00000003000085a7 */ /* 0x000ea400080010ff */
[----:B--2---:R-:W-:Y:S05]  /*9a00*/  @!P0 BRA `(.L_x_154) ;  /* 0xfffffffc00f08947 */ /* 0x004fea000383ffff */
[----:B------:R-:W-:Y:S05]  /*9a10*/  BRA `(.L_x_155) ;  /* 0xffffff9000507947 */ /* 0x000fea000383ffff */
.L_x_50:
[----:B----4-:R-:W-:-:S07]  /*9a20*/  MOV R0, UR4 ;  /* 0x0000000400007c02 */ /* 0x010fce0008000f00 */
.L_x_156:
[----:B-1----:R1:W2:Y:S02]  /*9a30*/  SYNCS.PHASECHK.TRANS64.TRYWAIT P0, [R0+URZ], R3 ;  /* 0x00000003000075a7 */ /* 0x0022a400080011ff */
[----:B--2---:R-:W-:Y:S05]  /*9a40*/  @!P0 NANOSLEEP.SYNCS 0x989680 ;  /* 0x009896800000895d */ /* 0x004fea0003900000 */
[----:B------:R-:W2:Y:S02]  /*9a50*/  @!P0 SYNCS.PHASECHK.TRANS64 P0, [R0+URZ], R3 ;  /* 0x00000003000085a7 */ /* 0x000ea400080010ff */
[----:B--2---:R-:W-:Y:S05]  /*9a60*/  @!P0 BRA `(.L_x_156) ;  /* 0xfffffffc00f08947 */ /* 0x004fea000383ffff */
[----:B------:R-:W-:Y:S05]  /*9a70*/  BRA `(.L_x_157) ;  /* 0xffffff90005c7947 */ /* 0x000fea000383ffff */
.L_x_51:
[----:B----4-:R-:W-:-:S07]  /*9a80*/  MOV R0, UR4 ;  /* 0x0000000400007c02 */ /* 0x010fce0008000f00 */
.L_x_158:
[----:B-1----:R1:W2:Y:S02]  /*9a90*/  SYNCS.PHASECHK.TRANS64.TRYWAIT P0, [R0+URZ], R3 ;  /* 0x00000003000075a7 */ /* 0x0022a400080011ff */
[----:B--2---:R-:W-:Y:S05]  /*9aa0*/  @!P0 NANOSLEEP.SYNCS 0x989680 ;  /* 0x009896800000895d */ /* 0x004fea0003900000 */
[----:B------:R-:W2:Y:S02]  /*9ab0*/  @!P0 SYNCS.PHASECHK.TRANS64 P0, [R0+URZ], R3 ;  /* 0x00000003000085a7 */ /* 0x000ea400080010ff */
[----:B--2---:R-:W-:Y:S05]  /*9ac0*/  @!P0 BRA `(.L_x_158) ;  /* 0xfffffffc00f08947 */ /* 0x004fea000383ffff */
[----:B------:R-:W-:Y:S05]  /*9ad0*/  BRA `(.L_x_159) ;  /* 0xffffff9000687947 */ /* 0x000fea000383ffff */
.L_x_52:
[----:B----4-:R-:W-:-:S07]  /*9ae0*/  MOV R0, UR4 ;  /* 0x0000000400007c02 */ /* 0x010fce0008000f00 */
.L_x_160:
[----:B-1----:R1:W2:Y:S02]  /*9af0*/  SYNCS.PHASECHK.TRANS64.TRYWAIT P0, [R0+URZ], R3 ;  /* 0x00000003000075a7 */ /* 0x0022a400080011ff */
[----:B--2---:R-:W-:Y:S05]  /*9b00*/  @!P0 NANOSLEEP.SYNCS 0x989680 ;  /* 0x009896800000895d */ /* 0x004fea0003900000 */
[----:B------:R-:W2:Y:S02]  /*9b10*/  @!P0 SYNCS.PHASECHK.TRANS64 P0, [R0+URZ], R3 ;  /* 0x00000003000085a7 */ /* 0x000ea400080010ff */
[----:B--2---:R-:W-:Y:S05]  /*9b20*/  @!P0 BRA `(.L_x_160) ;  /* 0xfffffffc00f08947 */ /* 0x004fea000383ffff */
[----:B------:R-:W-:Y:S05]  /*9b30*/  BRA `(.L_x_161) ;  /* 0xffffff9000747947 */ /* 0x000fea000383ffff */
.L_x_53:
[----:B----4-:R-:W-:-:S07]  /*9b40*/  MOV R0, UR4 ;  /* 0x0000000400007c02 */ /* 0x010fce0008000f00 */
.L_x_162:
[----:B-1----:R1:W2:Y:S02]  /*9b50*/  SYNCS.PHASECHK.TRANS64.TRYWAIT P0, [R0+URZ], R3 ;  /* 0x00000003000075a7 */ /* 0x0022a400080011ff */
[----:B--2---:R-:W-:Y:S05]  /*9b60*/  @!P0 NANOSLEEP.SYNCS 0x989680 ;  /* 0x009896800000895d */ /* 0x004fea0003900000 */
[----:B------:R-:W2:Y:S02]  /*9b70*/  @!P0 SYNCS.PHASECHK.TRANS64 P0, [R0+URZ], R3 ;  /* 0x00000003000085a7 */ /* 0x000ea400080010ff */
[----:B--2---:R-:W-:Y:S05]  /*9b80*/  @!P0 BRA `(.L_x_162) ;  /* 0xfffffffc00f08947 */ /* 0x004fea000383ffff */
[----:B------:R-:W-:Y:S05]  /*9b90*/  BRA `(.L_x_163) ;  /* 0xffffff9000807947 */ /* 0x000fea000383ffff */
.L_x_54:
[----:B----4-:R-:W-:-:S07]  /*9ba0*/  MOV R0, UR4 ;  /* 0x0000000400007c02 */ /* 0x010fce0008000f00 */
.L_x_164:
[----:B-1----:R1:W2:Y:S02]  /*9bb0*/  SYNCS.PHASECHK.TRANS64.TRYWAIT P0, [R0+URZ], R3 ;  /* 0x00000003000075a7 */ /* 0x0022a400080011ff */
[----:B--2---:R-:W-:Y:S05]  /*9bc0*/  @!P0 NANOSLEEP.SYNCS 0x989680 ;  /* 0x009896800000895d */ /* 0x004fea0003900000 */
[----:B------:R-:W2:Y:S02]  /*9bd0*/  @!P0 SYNCS.PHASECHK.TRANS64 P0, [R0+URZ], R3 ;  /* 0x00000003000085a7 */ /* 0x000ea400080010ff */
[----:B--2---:R-:W-:Y:S05]  /*9be0*/  @!P0 BRA `(.L_x_164) ;  /* 0xfffffffc00f08947 */ /* 0x004fea000383ffff */
[----:B------:R-:W-:Y:S05]  /*9bf0*/  BRA `(.L_x_165) ;  /* 0xffffff90008c7947 */ /* 0x000fea000383ffff */
.L_x_55:
[----:B----4-:R-:W-:-:S07]  /*9c00*/  MOV R0, UR4 ;  /* 0x0000000400007c02 */ /* 0x010fce0008000f00 */
.L_x_166:
[----:B-1----:R1:W2:Y:S02]  /*9c10*/  SYNCS.PHASECHK.TRANS64.TRYWAIT P0, [R0+URZ], R3 ;  /* 0x00000003000075a7 */ /* 0x0022a400080011ff */
[----:B--2---:R-:W-:Y:S05]  /*9c20*/  @!P0 NANOSLEEP.SYNCS 0x989680 ;  /* 0x009896800000895d */ /* 0x004fea0003900000 */
[----:B------:R-:W2:Y:S02]  /*9c30*/  @!P0 SYNCS.PHASECHK.TRANS64 P0, [R0+URZ], R3 ;  /* 0x00000003000085a7 */ /* 0x000ea400080010ff */
[----:B--2---:R-:W-:Y:S05]  /*9c40*/  @!P0 BRA `(.L_x_166) ;  /* 0xfffffffc00f08947 */ /* 0x004fea000383ffff */
[----:B------:R-:W-:Y:S05]  /*9c50*/  BRA `(.L_x_167) ;  /* 0xffffff9000987947 */ /* 0x000fea000383ffff */
.L_x_56:
[----:B----4-:R-:W-:-:S07]  /*9c60*/  MOV R0, UR4 ;  /* 0x0000000400007c02 */ /* 0x010fce0008000f00 */
.L_x_168:
[----:B-1----:R1:W2:Y:S02]  /*9c70*/  SYNCS.PHASECHK.TRANS64.TRYWAIT P0, [R0+URZ], R3 ;  /* 0x00000003000075a7 */ /* 0x0022a400080011ff */
[----:B--2---:R-:W-:Y:S05]  /*9c80*/  @!P0 NANOSLEEP.SYNCS 0x989680 ;  /* 0x009896800000895d */ /* 0x004fea0003900000 */
[----:B------:R-:W2:Y:S02]  /*9c90*/  @!P0 SYNCS.PHASECHK.TRANS64 P0, [R0+URZ], R3 ;  /* 0x00000003000085a7 */ /* 0x000ea400080010ff */
[----:B--2---:R-:W-:Y:S05]  /*9ca0*/  @!P0 BRA `(.L_x_168) ;  /* 0xfffffffc00f08947 */ /* 0x004fea000383ffff */
[----:B------:R-:W-:Y:S05]  /*9cb0*/  BRA `(.L_x_169) ;  /* 0xffffff9000a47947 */ /* 0x000fea000383ffff */
.L_x_57:
[----:B----4-:R-:W-:-:S07]  /*9cc0*/  MOV R0, UR4 ;  /* 0x0000000400007c02 */ /* 0x010fce0008000f00 */
.L_x_170:
[----:B-1----:R1:W2:Y:S02]  /*9cd0*/  SYNCS.PHASECHK.TRANS64.TRYWAIT P0, [R0+URZ], R3 ;  /* 0x00000003000075a7 */ /* 0x0022a400080011ff */
[----:B--2---:R-:W-:Y:S05]  /*9ce0*/  @!P0 NANOSLEEP.SYNCS 0x989680 ;  /* 0x009896800000895d */ /* 0x004fea0003900000 */
[----:B------:R-:W2:Y:S02]  /*9cf0*/  @!P0 SYNCS.PHASECHK.TRANS64 P0, [R0+URZ], R3 ;  /* 0x00000003000085a7 */ /* 0x000ea400080010ff */
[----:B--2---:R-:W-:Y:S05]  /*9d00*/  @!P0 BRA `(.L_x_170) ;  /* 0xfffffffc00f08947 */ /* 0x004fea000383ffff */
[----:B------:R-:W-:Y:S05]  /*9d10*/  BRA `(.L_x_171) ;  /* 0xffffff9000b07947 */ /* 0x000fea000383ffff */
.L_x_60:
[----:B-1----:R1:W3:Y:S02]  /*9d20*/  SYNCS.PHASECHK.TRANS64.TRYWAIT P0, [R0+URZ+0x140], R4 ;  /* 0x00014004000075a7 */ /* 0x0022e400080011ff */
[----:B---3--:R-:W-:Y:S05]  /*9d30*/  @!P0 NANOSLEEP.SYNCS 0x989680 ;  /* 0x009896800000895d */ /* 0x008fea0003900000 */
[----:B------:R-:W3:Y:S02]  /*9d40*/  @!P0 SYNCS.PHASECHK.TRANS64 P0, [R0+URZ+0x140], R4 ;  /* 0x00014004000085a7 */ /* 0x000ee400080010ff */
[----:B---3--:R-:W-:Y:S05]  /*9d50*/  @!P0 BRA `(.L_x_60) ;  /* 0xfffffffc00f08947 */ /* 0x008fea000383ffff */
[----:B------:R-:W-:Y:S05]  /*9d60*/  BRA `(.L_x_172) ;  /* 0xffffff94000c7947 */ /* 0x000fea000383ffff */
.L_x_61:
[----:B------:R-:W-:-:S07]  /*9d70*/  MOV R0, UR5 ;  /* 0x0000000500007c02 */ /* 0x000fce0008000f00 */
.L_x_173:
[----:B-1----:R1:W3:Y:S02]  /*9d80*/  SYNCS.PHASECHK.TRANS64.TRYWAIT P0, [R0+URZ+0x110], R5 ;  /* 0x00011005000075a7 */ /* 0x0022e400080011ff */
[----:B---3--:R-:W-:Y:S05]  /*9d90*/  @!P0 NANOSLEEP.SYNCS 0x989680 ;  /* 0x009896800000895d */ /* 0x008fea0003900000 */
[----:B------:R-:W3:Y:S02]  /*9da0*/  @!P0 SYNCS.PHASECHK.TRANS64 P0, [R0+URZ+0x110], R5 ;  /* 0x00011005000085a7 */ /* 0x000ee400080010ff */
[----:B---3--:R-:W-:Y:S05]  /*9db0*/  @!P0 BRA `(.L_x_173) ;  /* 0xfffffffc00f08947 */ /* 0x008fea000383ffff */
[----:B------:R-:W-:Y:S05]  /*9dc0*/  BRA `(.L_x_174) ;  /* 0xffffff94001c7947 */ /* 0x000fea000383ffff */
.L_x_62:
[----:B-1----:R1:W3:Y:S02]  /*9dd0*/  SYNCS.PHASECHK.TRANS64.TRYWAIT P1, [R0+URZ+0x100], R4 ;  /* 0x00010004000075a7 */ /* 0x0022e400080211ff */
[----:B---3--:R-:W-:Y:S05]  /*9de0*/  @!P1 NANOSLEEP.SYNCS 0x989680 ;  /* 0x009896800000995d */ /* 0x008fea0003900000 */
[----:B------:R-:W3:Y:S02]  /*9df0*/  @!P1 SYNCS.PHASECHK.TRANS64 P1, [R0+URZ+0x100], R4 ;  /* 0x00010004000095a7 */ /* 0x000ee400080210ff */
[----:B---3--:R-:W-:Y:S05]  /*9e00*/  @!P1 BRA `(.L_x_62) ;  /* 0xfffffffc00f09947 */ /* 0x008fea000383ffff */
[----:B------:R-:W-:Y:S05]  /*9e10*/  BRA `(.L_x_175) ;  /* 0xffffff94004c7947 */ /* 0x000fea000383ffff */
.L_x_65:
[----:B------:R-:W-:-:S07]  /*9e20*/  MOV R0, UR5 ;  /* 0x0000000500007c02 */ /* 0x000fce0008000f00 */
.L_x_176:
[----:B-1----:R1:W3:Y:S02]  /*9e30*/  SYNCS.PHASECHK.TRANS64.TRYWAIT P0, [R0+URZ+0x110], R2 ;  /* 0x00011002000075a7 */ /* 0x0022e400080011ff */
[----:B---3--:R-:W-:Y:S05]  /*9e40*/  @!P0 NANOSLEEP.SYNCS 0x989680 ;  /* 0x009896800000895d */ /* 0x008fea0003900000 */
[----:B------:R-:W3:Y:S02]  /*9e50*/  @!P0 SYNCS.PHASECHK.TRANS64 P0, [R0+URZ+0x110], R2 ;  /* 0x00011002000085a7 */ /* 0x000ee400080010ff */
[----:B---3--:R-:W-:Y:S05]  /*9e60*/  @!P0 BRA `(.L_x_176) ;  /* 0xfffffffc00f08947 */ /* 0x008fea000383ffff */
[----:B------:R-:W-:Y:S05]  /*9e70*/  BRA `(.L_x_64) ;  /* 0xffffff9400a07947 */ /* 0x000fea000383ffff */
.L_x_72:
[----:B-1----:R1:W3:Y:S02]  /*9e80*/  SYNCS.PHASECHK.TRANS64.TRYWAIT P1, [R0+URZ+0x100], R2 ;  /* 0x00010002000075a7 */ /* 0x0022e400080211ff */
[----:B---3--:R-:W-:Y:S05]  /*9e90*/  @!P1 NANOSLEEP.SYNCS 0x989680 ;  /* 0x009896800000995d */ /* 0x008fea0003900000 */
[----:B------:R-:W3:Y:S02]  /*9ea0*/  @!P1 SYNCS.PHASECHK.TRANS64 P1, [R0+URZ+0x100], R2 ;  /* 0x00010002000095a7 */ /* 0x000ee400080210ff */
[----:B---3--:R-:W-:Y:S05]  /*9eb0*/  @!P1 BRA `(.L_x_72) ;  /* 0xfffffffc00f09947 */ /* 0x008fea000383ffff */
[----:B------:R-:W-:Y:S05]  /*9ec0*/  BRA `(.L_x_177) ;  /* 0xffffff9c00647947 */ /* 0x000fea000383ffff */
.L_x_73:
[----:B------:R-:W-:-:S07]  /*9ed0*/  MOV R2, UR11 ;  /* 0x0000000b00027c02 */ /* 0x000fce0008000f00 */
.L_x_178:
[----:B-1----:R1:W3:Y:S02]  /*9ee0*/  SYNCS.PHASECHK.TRANS64.TRYWAIT P0, [R2+URZ+0x130], R0 ;  /* 0x00013000020075a7 */ /* 0x0022e400080011ff */
[----:B---3--:R-:W-:Y:S05]  /*9ef0*/  @!P0 NANOSLEEP.SYNCS 0x989680 ;  /* 0x009896800000895d */ /* 0x008fea0003900000 */
[----:B------:R-:W3:Y:S02]  /*9f00*/  @!P0 SYNCS.PHASECHK.TRANS64 P0, [R2+URZ+0x130], R0 ;  /* 0x00013000020085a7 */ /* 0x000ee400080010ff */
[----:B---3--:R-:W-:Y:S05]  /*9f10*/  @!P0 BRA `(.L_x_178) ;  /* 0xfffffffc00f08947 */ /* 0x008fea000383ffff */
[----:B------:R-:W-:Y:S05]  /*9f20*/  BRA `(.L_x_179) ;  /* 0xffffff9c009c7947 */ /* 0x000fea000383ffff */
.L_x_76:
[----:B------:R-:W-:Y:S07]  /*9f30*/  MOV R0, UR10 ;  /* 0x0000000a00007c02 */ /* 0x000fee0008000f00 */
.L_x_180:
[----:B-1----:R1:W3:Y:S02]  /*9f40*/  SYNCS.PHASECHK.TRANS64.TRYWAIT P0, [R0+URZ], R2 ;  /* 0x00000002000075a7 */ /* 0x0022e400080011ff */
[----:B---3--:R-:W-:Y:S05]  /*9f50*/  @!P0 NANOSLEEP.SYNCS 0x989680 ;  /* 0x009896800000895d */ /* 0x008fea0003900000 */
[----:B------:R-:W3:Y:S02]  /*9f60*/  @!P0 SYNCS.PHASECHK.TRANS64 P0, [R0+URZ], R2 ;  /* 0x00000002000085a7 */ /* 0x000ee400080010ff */
[----:B---3--:R-:W-:Y:S05]  /*9f70*/  @!P0 BRA `(.L_x_180) ;  /* 0xfffffffc00f08947 */ /* 0x008fea000383ffff */
[----:B------:R-:W-:Y:S05]  /*9f80*/  BRA `(.L_x_75) ;  /* 0xffffff9c00b87947 */ /* 0x000fea000383ffff */
.L_x_79:
[----:B------:R-:W-:-:S07]  /*9f90*/  MOV R0, UR5 ;  /* 0x0000000500007c02 */ /* 0x000fce0008000f00 */
.L_x_181:
[----:B--2---:R2:W3:Y:S02]  /*9fa0*/  SYNCS.PHASECHK.TRANS64.TRYWAIT P0, [R0+URZ], R2 ;  /* 0x00000002000075a7 */ /* 0x0044e400080011ff */
[----:B---3--:R-:W-:Y:S05]  /*9fb0*/  @!P0 NANOSLEEP.SYNCS 0x989680 ;  /* 0x009896800000895d */ /* 0x008fea0003900000 */
[----:B------:R-:W3:Y:S02]  /*9fc0*/  @!P0 SYNCS.PHASECHK.TRANS64 P0, [R0+URZ], R2 ;  /* 0x00000002000085a7 */ /* 0x000ee400080010ff */
[----:B---3--:R-:W-:Y:S05]  /*9fd0*/  @!P0 BRA `(.L_x_181) ;  /* 0xfffffffc00f08947 */ /* 0x008fea000383ffff */
[----:B------:R-:W-:Y:S05]  /*9fe0*/  BRA `(.L_x_182) ;  /* 0xffffffa000887947 */ /* 0x000fea000383ffff */
.L_x_80:
[----:B------:R-:W-:-:S07]  /*9ff0*/  MOV R0, UR6 ;  /* 0x0000000600007c02 */ /* 0x000fce0008000f00 */
.L_x_183:
[----:B--2---:R2:W3:Y:S02]  /*a000*/  SYNCS.PHASECHK.TRANS64.TRYWAIT P0, [R0+URZ], R2 ;  /* 0x00000002000075a7 */ /* 0x0044e400080011ff */
[----:B---3--:R-:W-:Y:S05]  /*a010*/  @!P0 NANOSLEEP.SYNCS 0x989680 ;  /* 0x009896800000895d */ /* 0x008fea0003900000 */
[----:B------:R-:W3:Y:S02]  /*a020*/  @!P0 SYNCS.PHASECHK.TRANS64 P0, [R0+URZ], R2 ;  /* 0x00000002000085a7 */ /* 0x000ee400080010ff */
[----:B---3--:R-:W-:Y:S05]  /*a030*/  @!P0 BRA `(.L_x_183) ;  /* 0xfffffffc00f08947 */ /* 0x008fea000383ffff */
[----:B------:R-:W-:Y:S05]  /*a040*/  BRA `(.L_x_184) ;  /* 0xffffffa000947947 */ /* 0x000fea000383ffff */
.L_x_85:
[----:B--2---:R2:W3:Y:S02]  /*a050*/  SYNCS.PHASECHK.TRANS64.TRYWAIT P0, [R0+URZ+0x100], R2 ;  /* 0x00010002000075a7 */ /* 0x0044e400080011ff */
[----:B---3--:R-:W-:Y:S05]  /*a060*/  @!P0 NANOSLEEP.SYNCS 0x989680 ;  /* 0x009896800000895d */ /* 0x008fea0003900000 */
[----:B------:R-:W3:Y:S02]  /*a070*/  @!P0 SYNCS.PHASECHK.TRANS64 P0, [R0+URZ+0x100], R2 ;  /* 0x00010002000085a7 */ /* 0x000ee400080010ff */
[----:B---3--:R-:W-:Y:S05]  /*a080*/  @!P0 BRA `(.L_x_85) ;  /* 0xfffffffc00f08947 */ /* 0x008fea000383ffff */
[----:B------:R-:W-:Y:S05]  /*a090*/  BRA `(.L_x_185) ;  /* 0xffffffa4008c7947 */ /* 0x000fea000383ffff */
.L_x_88:
[----:B------:R-:W-:Y:S07]  /*a0a0*/  MOV R0, UR4 ;  /* 0x0000000400007c02 */ /* 0x000fee0008000f00 */
.L_x_186:
[----:B-1----:R1:W2:Y:S02]  /*a0b0*/  SYNCS.PHASECHK.TRANS64.TRYWAIT P0, [R0+URZ+0xf8], R2 ;  /* 0x0000f802000075a7 */ /* 0x0022a400080011ff */
[----:B--2---:R-:W-:Y:S05]  /*a0c0*/  @!P0 NANOSLEEP.SYNCS 0x989680 ;  /* 0x009896800000895d */ /* 0x004fea0003900000 */
[----:B------:R-:W2:Y:S02]  /*a0d0*/  @!P0 SYNCS.PHASECHK.TRANS64 P0, [R0+URZ+0xf8], R2 ;  /* 0x0000f802000085a7 */ /* 0x000ea400080010ff */
[----:B--2---:R-:W-:Y:S05]  /*a0e0*/  @!P0 BRA `(.L_x_186) ;  /* 0xfffffffc00f08947 */ /* 0x004fea000383ffff */
[----:B------:R-:W-:Y:S05]  /*a0f0*/  BRA `(.L_x_87) ;  /* 0xffffffa800887947 */ /* 0x000fea000383ffff */
.L_x_91:
[----:B------:R-:W-:Y:S07]  /*a100*/  MOV R0, UR4 ;  /* 0x0000000400007c02 */ /* 0x000fee0008000f00 */
.L_x_187:
[----:B-1----:R1:W2:Y:S02]  /*a110*/  SYNCS.PHASECHK.TRANS64.TRYWAIT P0, [R0+URZ+0xd0], R28 ;  /* 0x0000d01c000075a7 */ /* 0x0022a400080011ff */
[----:B--2---:R-:W-:Y:S05]  /*a120*/  @!P0 NANOSLEEP.SYNCS 0x989680 ;  /* 0x009896800000895d */ /* 0x004fea0003900000 */
[----:B------:R-:W2:Y:S02]  /*a130*/  @!P0 SYNCS.PHASECHK.TRANS64 P0, [R0+URZ+0xd0], R28 ;  /* 0x0000d01c000085a7 */ /* 0x000ea400080010ff */
[----:B--2---:R-:W-:Y:S05]  /*a140*/  @!P0 BRA `(.L_x_187) ;  /* 0xfffffffc00f08947 */ /* 0x004fea000383ffff */
[----:B------:R-:W-:Y:S05]  /*a150*/  BRA `(.L_x_188) ;  /* 0xffffffa800e07947 */ /* 0x000fea000383ffff */
.L_x_92:
[----:B------:R-:W-:Y:S07]  /*a160*/  MOV R0, UR4 ;  /* 0x0000000400007c02 */ /* 0x000fee0008000f00 */
.L_x_189:
[----:B-1----:R1:W2:Y:S02]  /*a170*/  SYNCS.PHASECHK.TRANS64.TRYWAIT P0, [R0+URZ+0xd8], R28 ;  /* 0x0000d81c000075a7 */ /* 0x0022a400080011ff */
[----:B--2---:R-:W-:Y:S05]  /*a180*/  @!P0 NANOSLEEP.SYNCS 0x989680 ;  /* 0x009896800000895d */ /* 0x004fea0003900000 */
[----:B------:R-:W2:Y:S02]  /*a190*/  @!P0 SYNCS.PHASECHK.TRANS64 P0, [R0+URZ+0xd8], R28 ;  /* 0x0000d81c000085a7 */ /* 0x000ea400080010ff */
[----:B--2---:R-:W-:Y:S05]  /*a1a0*/  @!P0 BRA `(.L_x_189) ;  /* 0xfffffffc00f08947 */ /* 0x004fea000383ffff */
[----:B------:R-:W-:Y:S05]  /*a1b0*/  BRA `(.L_x_190) ;  /* 0xffffffac001c7947 */ /* 0x000fea000383ffff */
.L_x_93:
[----:B------:R-:W-:Y:S07]  /*a1c0*/  MOV R0, UR4 ;  /* 0x0000000400007c02 */ /* 0x000fee0008000f00 */
.L_x_191:
[----:B-1----:R1:W2:Y:S02]  /*a1d0*/  SYNCS.PHASECHK.TRANS64.TRYWAIT P0, [R0+URZ+0xe0], R28 ;  /* 0x0000e01c000075a7 */ /* 0x0022a400080011ff */
[----:B--2---:R-:W-:Y:S05]  /*a1e0*/  @!P0 NANOSLEEP.SYNCS 0x989680 ;  /* 0x009896800000895d */ /* 0x004fea0003900000 */
[----:B------:R-:W2:Y:S02]  /*a1f0*/  @!P0 SYNCS.PHASECHK.TRANS64 P0, [R0+URZ+0xe0], R28 ;  /* 0x0000e01c000085a7 */ /* 0x000ea400080010ff */
[----:B--2---:R-:W-:Y:S05]  /*a200*/  @!P0 BRA `(.L_x_191) ;  /* 0xfffffffc00f08947 */ /* 0x004fea000383ffff */
[----:B------:R-:W-:Y:S05]  /*a210*/  BRA `(.L_x_192) ;  /* 0xffffffac00607947 */ /* 0x000fea000383ffff */
.L_x_94:
[----:B------:R-:W-:Y:S07]  /*a220*/  MOV R0, UR4 ;  /* 0x0000000400007c02 */ /* 0x000fee0008000f00 */
.L_x_193:
[----:B-1----:R1:W2:Y:S02]  /*a230*/  SYNCS.PHASECHK.TRANS64.TRYWAIT P0, [R0+URZ+0xe8], R28 ;  /* 0x0000e81c000075a7 */ /* 0x0022a400080011ff */
[----:B--2---:R-:W-:Y:S05]  /*a240*/  @!P0 NANOSLEEP.SYNCS 0x989680 ;  /* 0x009896800000895d */ /* 0x004fea0003900000 */
[----:B------:R-:W2:Y:S02]  /*a250*/  @!P0 SYNCS.PHASECHK.TRANS64 P0, [R0+URZ+0xe8], R28 ;  /* 0x0000e81c000085a7 */ /* 0x000ea400080010ff */
[----:B--2---:R-:W-:Y:S05]  /*a260*/  @!P0 BRA `(.L_x_193) ;  /* 0xfffffffc00f08947 */ /* 0x004fea000383ffff */
[----:B------:R-:W-:Y:S05]  /*a270*/  BRA `(.L_x_194) ;  /* 0xffffffac00e47947 */ /* 0x000fea000383ffff */
.L_x_96:
[----:B------:R-:W-:-:S07]  /*a280*/  MOV R0, UR4 ;  /* 0x0000000400007c02 */ /* 0x000fce0008000f00 */
.L_x_195:
[----:B-1----:R1:W3:Y:S02]  /*a290*/  SYNCS.PHASECHK.TRANS64.TRYWAIT P0, [R0+URZ+0xd0], R2 ;  /* 0x0000d002000075a7 */ /* 0x0022e400080011ff */
[----:B---3--:R-:W-:Y:S05]  /*a2a0*/  @!P0 NANOSLEEP.SYNCS 0x989680 ;  /* 0x009896800000895d */ /* 0x008fea0003900000 */
[----:B------:R-:W3:Y:S02]  /*a2b0*/  @!P0 SYNCS.PHASECHK.TRANS64 P0, [R0+URZ+0xd0], R2 ;  /* 0x0000d002000085a7 */ /* 0x000ee400080010ff */
[----:B---3--:R-:W-:Y:S05]  /*a2c0*/  @!P0 BRA `(.L_x_195) ;  /* 0xfffffffc00f08947 */ /* 0x008fea000383ffff */
[----:B------:R-:W-:Y:S05]  /*a2d0*/  BRA `(.L_x_196) ;  /* 0xffffffb000587947 */ /* 0x000fea000383ffff */
.L_x_97:
[----:B-1----:R-:W-:-:S07]  /*a2e0*/  MOV R0, UR4 ;  /* 0x0000000400007c02 */ /* 0x002fce0008000f00 */
.L_x_197:
[----:B-1----:R1:W3:Y:S02]  /*a2f0*/  SYNCS.PHASECHK.TRANS64.TRYWAIT P0, [R0+URZ+0xd8], R2 ;  /* 0x0000d802000075a7 */ /* 0x0022e400080011ff */
[----:B---3--:R-:W-:Y:S05]  /*a300*/  @!P0 NANOSLEEP.SYNCS 0x989680 ;  /* 0x009896800000895d */ /* 0x008fea0003900000 */
[----:B------:R-:W3:Y:S02]  /*a310*/  @!P0 SYNCS.PHASECHK.TRANS64 P0, [R0+URZ+0xd8], R2 ;  /* 0x0000d802000085a7 */ /* 0x000ee400080010ff */
[----:B---3--:R-:W-:Y:S05]  /*a320*/  @!P0 BRA `(.L_x_197) ;  /* 0xfffffffc00f08947 */ /* 0x008fea000383ffff */
[----:B------:R-:W-:Y:S05]  /*a330*/  BRA `(.L_x_198) ;  /* 0xffffffb000487947 */ /* 0x000fea000383ffff */
.L_x_98:
[----:B-1----:R-:W-:-:S07]  /*a340*/  MOV R0, UR4 ;  /* 0x0000000400007c02 */ /* 0x002fce0008000f00 */
.L_x_199:
[----:B-1----:R1:W3:Y:S02]  /*a350*/  SYNCS.PHASECHK.TRANS64.TRYWAIT P0, [R0+URZ+0xe0], R2 ;  /* 0x0000e002000075a7 */ /* 0x0022e400080011ff */
[----:B---3--:R-:W-:Y:S05]  /*a360*/  @!P0 NANOSLEEP.SYNCS 0x989680 ;  /* 0x009896800000895d */ /* 0x008fea0003900000 */
[----:B------:R-:W3:Y:S02]  /*a370*/  @!P0 SYNCS.PHASECHK.TRANS64 P0, [R0+URZ+0xe0], R2 ;  /* 0x0000e002000085a7 */ /* 0x000ee400080010ff */
[----:B---3--:R-:W-:Y:S05]  /*a380*/  @!P0 BRA `(.L_x_199) ;  /* 0xfffffffc00f08947 */ /* 0x008fea000383ffff */
[----:B------:R-:W-:Y:S05]  /*a390*/  BRA `(.L_x_200) ;  /* 0xffffffb000387947 */ /* 0x000fea000383ffff */
.L_x_100:
[----:B---3--:R3:W4:Y:S02]  /*a3a0*/  SYNCS.PHASECHK.TRANS64.TRYWAIT P0, [R0+URZ+0x100], R2 ;  /* 0x00010002000075a7 */ /* 0x00872400080011ff */
[----:B----4-:R-:W-:Y:S05]  /*a3b0*/  @!P0 NANOSLEEP.SYNCS 0x989680 ;  /* 0x009896800000895d */ /* 0x010fea0003900000 */
[----:B------:R-:W4:Y:S02]  /*a3c0*/  @!P0 SYNCS.PHASECHK.TRANS64 P0, [R0+URZ+0x100], R2 ;  /* 0x00010002000085a7 */ /* 0x000f2400080010ff */
[----:B----4-:R-:W-:Y:S05]  /*a3d0*/  @!P0 BRA `(.L_x_100) ;  /* 0xfffffffc00f08947 */ /* 0x010fea000383ffff */
[----:B------:R-:W-:Y:S05]  /*a3e0*/  BRA `(.L_x_201) ;  /* 0xffffffb400007947 */ /* 0x000fea000383ffff */
.L_x_111:
[----:B-1----:R-:W-:Y:S04]  /*a3f0*/  MOV R2, UR49 ;  /* 0x0000003100027c02 */ /* 0x002fe80008000f00 */
[----:B------:R1:W3:Y:S03]  /*a400*/  SYNCS.PHASECHK.TRANS64.TRYWAIT P1, [R2+URZ+0xb0], R3 ;  /* 0x0000b003020075a7 */ /* 0x0002e600080211ff */
[----:B---3--:R-:W-:Y:S05]  /*a410*/  @!P1 NANOSLEEP.SYNCS 0x989680 ;  /* 0x009896800000995d */ /* 0x008fea0003900000 */
[----:B------:R-:W3:Y:S02]  /*a420*/  @!P1 SYNCS.PHASECHK.TRANS64 P1, [R2+URZ+0xb0], R3 ;  /* 0x0000b003020095a7 */ /* 0x000ee400080210ff */
[----:B---3--:R-:W-:Y:S05]  /*a430*/  @!P1 BRA `(.L_x_111) ;  /* 0xfffffffc00ec9947 */ /* 0x008fea000383ffff */
[----:B------:R-:W-:Y:S05]  /*a440*/  BRA `(.L_x_110) ;  /* 0xffffffc000047947 */ /* 0x000fea000383ffff */
.L_x_113:
[----:B-1----:R1:W4:Y:S02]  /*a450*/  SYNCS.PHASECHK.TRANS64.TRYWAIT P0, [R64+URZ+0x120], R0 ;  /* 0x00012000400075a7 */ /* 0x00232400080011ff */
[----:B----4-:R-:W-:Y:S05]  /*a460*/  @!P0 NANOSLEEP.SYNCS 0x989680 ;  /* 0x009896800000895d */ /* 0x010fea0003900000 */
[----:B------:R-:W4:Y:S02]  /*a470*/  @!P0 SYNCS.PHASECHK.TRANS64 P0, [R64+URZ+0x120], R0 ;  /* 0x00012000400085a7 */ /* 0x000f2400080010ff */
[----:B----4-:R-:W-:Y:S05]  /*a480*/  @!P0 BRA `(.L_x_113) ;  /* 0xfffffffc00f08947 */ /* 0x010fea000383ffff */
[----:B------:R-:W-:Y:S05]  /*a490*/  BRA `(.L_x_112) ;  /* 0xffffffc0002c7947 */ /* 0x000fea000383ffff */
.L_x_122:
[----:B--2---:R2:W4:Y:S02]  /*a4a0*/  SYNCS.PHASECHK.TRANS64.TRYWAIT P0, [R2+URZ+0xb0], R0 ;  /* 0x0000b000020075a7 */ /* 0x00452400080011ff */
[----:B----4-:R-:W-:Y:S05]  /*a4b0*/  @!P0 NANOSLEEP.SYNCS 0x989680 ;  /* 0x009896800000895d */ /* 0x010fea0003900000 */
[----:B------:R-:W4:Y:S02]  /*a4c0*/  @!P0 SYNCS.PHASECHK.TRANS64 P0, [R2+URZ+0xb0], R0 ;  /* 0x0000b000020085a7 */ /* 0x000f2400080010ff */
[----:B----4-:R-:W-:Y:S05]  /*a4d0*/  @!P0 BRA `(.L_x_122) ;  /* 0xfffffffc00f08947 */ /* 0x010fea000383ffff */
[----:B------:R-:W-:Y:S05]  /*a4e0*/  BRA `(.L_x_121) ;  /* 0xffffffcc00087947 */ /* 0x000fea000383ffff */
.L_x_130:
[----:B--2---:R2:W4:Y:S02]  /*a4f0*/  SYNCS.PHASECHK.TRANS64.TRYWAIT P0, [R0+URZ+0xb0], R6 ;  /* 0x0000b006000075a7 */ /* 0x00452400080011ff */
[----:B----4-:R-:W-:Y:S05]  /*a500*/  @!P0 NANOSLEEP.SYNCS 0x989680 ;  /* 0x009896800000895d */ /* 0x010fea0003900000 */
[----:B------:R-:W4:Y:S02]  /*a510*/  @!P0 SYNCS.PHASECHK.TRANS64 P0, [R0+URZ+0xb0], R6 ;  /* 0x0000b006000085a7 */ /* 0x000f2400080010ff */
[----:B----4-:R-:W-:Y:S05]  /*a520*/  @!P0 BRA `(.L_x_130) ;  /* 0xfffffffc00f08947 */ /* 0x010fea000383ffff */
[----:B------:R-:W-:Y:S05]  /*a530*/  BRA `(.L_x_129) ;  /* 0xffffffd800087947 */ /* 0x000fea000383ffff */
.L_x_138:
[----:B--2---:R2:W4:Y:S02]  /*a540*/  SYNCS.PHASECHK.TRANS64.TRYWAIT P0, [R0+URZ+0xb0], R5 ;  /* 0x0000b005000075a7 */ /* 0x00452400080011ff */
[----:B----4-:R-:W-:Y:S05]  /*a550*/  @!P0 NANOSLEEP.SYNCS 0x989680 ;  /* 0x009896800000895d */ /* 0x010fea0003900000 */
[----:B------:R-:W4:Y:S02]  /*a560*/  @!P0 SYNCS.PHASECHK.TRANS64 P0, [R0+URZ+0xb0], R5 ;  /* 0x0000b005000085a7 */ /* 0x000f2400080010ff */
[----:B----4-:R-:W-:Y:S05]  /*a570*/  @!P0 BRA `(.L_x_138) ;  /* 0xfffffffc00f08947 */ /* 0x010fea000383ffff */
[----:B------:R-:W-:Y:S05]  /*a580*/  BRA `(.L_x_137) ;  /* 0xffffffe400087947 */ /* 0x000fea000383ffff */
        .weak           $__internal_0_$__cuda_sm10x_tcgen05_guardrail_trap_col_being_dealloced_not_returned_by_alloc
        .type           $__internal_0_$__cuda_sm10x_tcgen05_guardrail_trap_col_being_dealloced_not_returned_by_alloc,@function
        .size           $__internal_0_$__cuda_sm10x_tcgen05_guardrail_trap_col_being_dealloced_not_returned_by_alloc,($__internal_1_$__cuda_sm10x_tcgen05_guardrail_trap_phase_invalid_during_alloc - $__internal_0_$__cuda_sm10x_tcgen05_guardrail_trap_col_being_dealloced_not_returned_by_alloc)
$__internal_0_$__cuda_sm10x_tcgen05_guardrail_trap_col_being_dealloced_not_returned_by_alloc:
[----:B------:R-:W-:Y:S05]  /*a590*/  BPT.TRAP 0x1 ;  /* 0x000000040000795c */ /* 0x000fea0000300000 */
[----:B------:R-:W-:-:S04]  /*a5a0*/  HFMA2 R3, -RZ, RZ, 0, 0 ;  /* 0x00000000ff037431 */ /* 0x000fc800000001ff */
[----:B------:R-:W-:Y:S05]  /*a5b0*/  RET.REL.NODEC R2 `(_ZN7cutlass13device_kernelINS_4gemm6kernel13GemmUniversalIN4cute5tupleIJiiiiEEENS1_10collective13CollectiveMmaINS1_46MainloopSm100TmaUmmaWarpSpecializedBlockScaledILi11ELi2ELi2ENS5_IJNS4_1CILi1EEENSA_ILi8EEESB_EEEEENS5_IJNSA_ILi128EEESF_SF_EEENS5_IJNS_12float_e2m1_tENS_13float_ue8m0_tEEEENS5_IJNS5_IJlSB_lEEENS4_6LayoutINS5_IJNS5_IJNS5_IJNSA_ILi32EEENSA_ILi4EEEEEEiEEESP_NS5_IJSB_iEEEEEENS5_IJNS5_IJNS5_IJNSA_ILi16EEESN_EEEiEEENS5_IJNS5_IJNSA_ILi0EEESB_EEENSA_ILi512EEEEEENS5_IJSV_iEEEEEEEEEEESJ_S12_NS4_8TiledMMAINS4_8MMA_AtomIJNS4_17SM100_MMA_MXF4_SSISH_SH_fSI_Li128ELi128ELi32ELNS4_4UMMA5MajorE0ELS17_0ELNS16_7ScaleInE0ELS18_0EEEEEENSL_INS5_IJSB_SB_SB_EEENS5_IJSV_SV_SV_EEEEENS5_IJNS4_10UnderscoreES1E_S1E_EEEEENS5_IJNS4_23SM90_TMA_LOAD_MULTICASTES1H_EEENS5_IJNS4_14ComposedLayoutINS4_7SwizzleILi2ELi4ELi3EEENS4_18smem_ptr_flag_bitsILi4EEENSL_INS5_IJSC_SF_EEENS5_IJSF_SB_EEEEEEENSL_INS5_IJNS5_IJNS5_IJSO_SB_EEENS5_IJSM_NSA_ILi2EEEEEEEEESB_NS5_IJS1T_SB_EEEEEENS5_IJNS5_IJNS5_IJST_SX_EEESW_EEESV_NS5_IJS1T_SX_EEEEEEEEEEEvNS4_8identityENS5_IJNS4_13SM90_TMA_LOADES25_EEES23_vS24_EENS_8epilogue10collective18CollectiveEpilogueINS28_23Sm100TmaWarpSpecializedILi4ELi2ELi32ELb1ELb0EEEJSG_NS5_IJNSL_ISF_SB_EENSL_ISM_SB_EEEEENS_10bfloat16_tESK_S2G_SK_NS28_6fusion15FusionCallbacksIS2C_NS2H_17LinearCombinationIS2G_fS2G_fLNS_15FloatRoundStyleE2EEESG_S2F_JEEENS4_5SM1004TMEM4LOAD26SM100_TMEM_LOAD_32dp32b32xES25_NS1J_IS1L_NS1M_ILi16EEENSL_INS5_IJSC_SM_EEENS5_IJSM_SB_EEEEEEENS4_39AutoVectorizingCopyWithAssumedAlignmentILi128EEENS4_14SM90_TMA_STOREES2V_S2X_S2X_EEEvvEEEEvNT_6ParamsE) ;  /* 0xffffff5802907950 */ /* 0x000fea0003c3ffff */
        .weak           $__internal_1_$__cuda_sm10x_tcgen05_guardrail_trap_phase_invalid_during_alloc
        .type           $__internal_1_$__cuda_sm10x_tcgen05_guardrail_trap_phase_invalid_during_alloc,@function
        .size           $__internal_1_$__cuda_sm10x_tcgen05_guardrail_trap_phase_invalid_during_alloc,($__internal_2_$__cuda_sm10x_tcgen05_guardrail_trap_unallocated_columns_being_dealloced - $__internal_1_$__cuda_sm10x_tcgen05_guardrail_trap_phase_invalid_during_alloc)
$__internal_1_$__cuda_sm10x_tcgen05_guardrail_trap_phase_invalid_during_alloc:
[----:B------:R-:W-:Y:S05]  /*a5c0*/  BPT.TRAP 0x1 ;  /* 0x000000040000795c */ /* 0x000fea0000300000 */
[----:B------:R-:W-:-:S04]  /*a5d0*/  MOV R3, 0x0 ;  /* 0x0000000000037802 */ /* 0x000fc80000000f00 */
[----:B------:R-:W-:Y:S05]  /*a5e0*/  RET.REL.NODEC R2 `(_ZN7cutlass13device_kernelINS_4gemm6kernel13GemmUniversalIN4cute5tupleIJiiiiEEENS1_10collective13CollectiveMmaINS1_46MainloopSm100TmaUmmaWarpSpecializedBlockScaledILi11ELi2ELi2ENS5_IJNS4_1CILi1EEENSA_ILi8EEESB_EEEEENS5_IJNSA_ILi128EEESF_SF_EEENS5_IJNS_12float_e2m1_tENS_13float_ue8m0_tEEEENS5_IJNS5_IJlSB_lEEENS4_6LayoutINS5_IJNS5_IJNS5_IJNSA_ILi32EEENSA_ILi4EEEEEEiEEESP_NS5_IJSB_iEEEEEENS5_IJNS5_IJNS5_IJNSA_ILi16EEESN_EEEiEEENS5_IJNS5_IJNSA_ILi0EEESB_EEENSA_ILi512EEEEEENS5_IJSV_iEEEEEEEEEEESJ_S12_NS4_8TiledMMAINS4_8MMA_AtomIJNS4_17SM100_MMA_MXF4_SSISH_SH_fSI_Li128ELi128ELi32ELNS4_4UMMA5MajorE0ELS17_0ELNS16_7ScaleInE0ELS18_0EEEEEENSL_INS5_IJSB_SB_SB_EEENS5_IJSV_SV_SV_EEEEENS5_IJNS4_10UnderscoreES1E_S1E_EEEEENS5_IJNS4_23SM90_TMA_LOAD_MULTICASTES1H_EEENS5_IJNS4_14ComposedLayoutINS4_7SwizzleILi2ELi4ELi3EEENS4_18smem_ptr_flag_bitsILi4EEENSL_INS5_IJSC_SF_EEENS5_IJSF_SB_EEEEEEENSL_INS5_IJNS5_IJNS5_IJSO_SB_EEENS5_IJSM_NSA_ILi2EEEEEEEEESB_NS5_IJS1T_SB_EEEEEENS5_IJNS5_IJNS5_IJST_SX_EEESW_EEESV_NS5_IJS1T_SX_EEEEEEEEEEEvNS4_8identityENS5_IJNS4_13SM90_TMA_LOADES25_EEES23_vS24_EENS_8epilogue10collective18CollectiveEpilogueINS28_23Sm100TmaWarpSpecializedILi4ELi2ELi32ELb1ELb0EEEJSG_NS5_IJNSL_ISF_SB_EENSL_ISM_SB_EEEEENS_10bfloat16_tESK_S2G_SK_NS28_6fusion15FusionCallbacksIS2C_NS2H_17LinearCombinationIS2G_fS2G_fLNS_15FloatRoundStyleE2EEESG_S2F_JEEENS4_5SM1004TMEM4LOAD26SM100_TMEM_LOAD_32dp32b32xES25_NS1J_IS1L_NS1M_ILi16EEENSL_INS5_IJSC_SM_EEENS5_IJSM_SB_EEEEEEENS4_39AutoVectorizingCopyWithAssumedAlignmentILi128EEENS4_14SM90_TMA_STOREES2V_S2X_S2X_EEEvvEEEEvNT_6ParamsE) ;  /* 0xffffff5802847950 */ /* 0x000fea0003c3ffff */
        .weak           $__internal_2_$__cuda_sm10x_tcgen05_guardrail_trap_unallocated_columns_being_dealloced
        .type           $__internal_2_$__cuda_sm10x_tcgen05_guardrail_trap_unallocated_columns_being_dealloced,@function
        .size           $__internal_2_$__cuda_sm10x_tcgen05_guardrail_trap_unallocated_columns_being_dealloced,(.L_x_203 - $__internal_2_$__cuda_sm10x_tcgen05_guardrail_trap_unallocated_columns_being_dealloced)
$__internal_2_$__cuda_sm10x_tcgen05_guardrail_trap_unallocated_columns_being_dealloced:
[----:B------:R-:W-:Y:S05]  /*a5f0*/  BPT.TRAP 0x1 ;  /* 0x000000040000795c */ /* 0x000fea0000300000 */
[----:B------:R-:W-:-:S04]  /*a600*/  HFMA2 R3, -RZ, RZ, 0, 0 ;  /* 0x00000000ff037431 */ /* 0x000fc800000001ff */
[----:B------:R-:W-:Y:S05]  /*a610*/  RET.REL.NODEC R2 `(_ZN7cutlass13device_kernelINS_4gemm6kernel13GemmUniversalIN4cute5tupleIJiiiiEEENS1_10collective13CollectiveMmaINS1_46MainloopSm100TmaUmmaWarpSpecializedBlockScaledILi11ELi2ELi2ENS5_IJNS4_1CILi1EEENSA_ILi8EEESB_EEEEENS5_IJNSA_ILi128EEESF_SF_EEENS5_IJNS_12float_e2m1_tENS_13float_ue8m0_tEEEENS5_IJNS5_IJlSB_lEEENS4_6LayoutINS5_IJNS5_IJNS5_IJNSA_ILi32EEENSA_ILi4EEEEEEiEEESP_NS5_IJSB_iEEEEEENS5_IJNS5_IJNS5_IJNSA_ILi16EEESN_EEEiEEENS5_IJNS5_IJNSA_ILi0EEESB_EEENSA_ILi512EEEEEENS5_IJSV_iEEEEEEEEEEESJ_S12_NS4_8TiledMMAINS4_8MMA_AtomIJNS4_17SM100_MMA_MXF4_SSISH_SH_fSI_Li128ELi128ELi32ELNS4_4UMMA5MajorE0ELS17_0ELNS16_7ScaleInE0ELS18_0EEEEEENSL_INS5_IJSB_SB_SB_EEENS5_IJSV_SV_SV_EEEEENS5_IJNS4_10UnderscoreES1E_S1E_EEEEENS5_IJNS4_23SM90_TMA_LOAD_MULTICASTES1H_EEENS5_IJNS4_14ComposedLayoutINS4_7SwizzleILi2ELi4ELi3EEENS4_18smem_ptr_flag_bitsILi4EEENSL_INS5_IJSC_SF_EEENS5_IJSF_SB_EEEEEEENSL_INS5_IJNS5_IJNS5_IJSO_SB_EEENS5_IJSM_NSA_ILi2EEEEEEEEESB_NS5_IJS1T_SB_EEEEEENS5_IJNS5_IJNS5_IJST_SX_EEESW_EEESV_NS5_IJS1T_SX_EEEEEEEEEEEvNS4_8identityENS5_IJNS4_13SM90_TMA_LOADES25_EEES23_vS24_EENS_8epilogue10collective18CollectiveEpilogueINS28_23Sm100TmaWarpSpecializedILi4ELi2ELi32ELb1ELb0EEEJSG_NS5_IJNSL_ISF_SB_EENSL_ISM_SB_EEEEENS_10bfloat16_tESK_S2G_SK_NS28_6fusion15FusionCallbacksIS2C_NS2H_17LinearCombinationIS2G_fS2G_fLNS_15FloatRoundStyleE2EEESG_S2F_JEEENS4_5SM1004TMEM4LOAD26SM100_TMEM_LOAD_32dp32b32xES25_NS1J_IS1L_NS1M_ILi16EEENSL_INS5_IJSC_SM_EEENS5_IJSM_SB_EEEEEEENS4_39AutoVectorizingCopyWithAssumedAlignmentILi128EEENS4_14SM90_TMA_STOREES2V_S2X_S2X_EEEvvEEEEvNT_6ParamsE) ;  /* 0xffffff5802787950 */ /* 0x000fea0003c3ffff */
.L_x_202:
[----:B------:R-:W-:-:S00]  /*a620*/  BRA `(.L_x_202) ;  /* 0xfffffffc00fc7947 */ /* 0x000fc0000383ffff */
[----:B------:R-:W-:-:S00]  /*a630*/  NOP ;  /* 0x0000000000007918 */ /* 0x000fc00000000000 */
        /* <DEDUP_REMOVED lines=12> */
.L_x_203:


//--------------------- .nv.global.init           --------------------------
	.section	.nv.global.init,"aw",@progbits
.nv.global.init:
	.type		$str$29,@object
	.size		$str$29,($str$30 - $str$29)
$str$29:
        /*0000*/ 	.byte	0x28, 0x61, 0x64, 0x64, 0x72, 0x65, 0x73, 0x73, 0x20, 0x26, 0x20, 0x6d, 0x61, 0x73, 0x6b, 0x29
        /*0010*/ 	.byte	0x20, 0x3d, 0x3d, 0x20, 0x30, 0x00
	.type		$str$30,@object
	.size		$str$30,($str$26 - $str$30)
$str$30:
        /*0016*/ 	.byte	0x2f, 0x74, 0x6d, 0x70, 0x2f, 0x63, 0x75, 0x74, 0x6c, 0x61, 0x73, 0x73, 0x5f, 0x73, 0x77, 0x65
        /*0026*/ 	.byte	0x65, 0x70, 0x5f, 0x73, 0x72, 0x63, 0x2f, 0x69, 0x6e, 0x63, 0x6c, 0x75, 0x64, 0x65, 0x2f, 0x63
        /*0036*/ 	.byte	0x75, 0x74, 0x65, 0x2f, 0x70, 0x6f, 0x69, 0x6e, 0x74, 0x65, 0x72, 0x5f, 0x66, 0x6c, 0x61, 0x67
        /*0046*/ 	.byte	0x67, 0x65, 0x64, 0x2e, 0x68, 0x70, 0x70, 0x00
	.type		$str$26,@object
	.size		$str$26,($str$25 - $str$26)
$str$26:
        /*004e*/ 	.byte	0x2f, 0x74, 0x6d, 0x70, 0x2f, 0x63, 0x75, 0x74, 0x6c, 0x61, 0x73, 0x73, 0x5f, 0x73, 0x77, 0x65
        /*005e*/ 	.byte	0x65, 0x70, 0x5f, 0x73, 0x72, 0x63, 0x2f, 0x69, 0x6e, 0x63, 0x6c, 0x75, 0x64, 0x65, 0x2f, 0x63
        /*006e*/ 	.byte	0x75, 0x74, 0x65, 0x2f, 0x61, 0x74, 0x6f, 0x6d, 0x2f, 0x63, 0x6f, 0x70, 0x79, 0x5f, 0x74, 0x72
        /*007e*/ 	.byte	0x61, 0x69, 0x74, 0x73, 0x5f, 0x73, 0x6d, 0x31, 0x30, 0x30, 0x2e, 0x68, 0x70, 0x70, 0x00
	.type		$str$25,@object
	.size		$str$25,(__unnamed_1 - $str$25)
$str$25:
        /*008d*/ 	.byte	0x28, 0x28, 0x75, 0x69, 0x6e, 0x74, 0x33, 0x32, 0x5f, 0x74, 0x28, 0x74, 0x68, 0x72, 0x65, 0x61
        /*009d*/ 	.byte	0x64, 0x49, 0x64, 0x78, 0x2e, 0x78, 0x29, 0x20, 0x2f, 0x20, 0x33, 0x32, 0x29, 0x20, 0x25, 0x20
        /*00ad*/ 	.byte	0x34, 0x29, 0x20, 0x3d, 0x3d, 0x20, 0x28, 0x28, 0x28, 0x74, 0x6d, 0x65, 0x6d, 0x5f, 0x61, 0x64
        /*00bd*/ 	.byte	0x64, 0x72, 0x20, 0x3e, 0x3e, 0x20, 0x31, 0x36, 0x29, 0x20, 0x2f, 0x20, 0x33, 0x32, 0x29, 0x20
        /*00cd*/ 	.byte	0x25, 0x20, 0x34, 0x29, 0x00
	.type		__unnamed_1,@object
	.size		__unnamed_1,(__unnamed_2 - __unnamed_1)
__unnamed_1:
        /*00d2*/ 	.byte	0x61, 0x75, 0x74, 0x6f, 0x20, 0x63, 0x75, 0x74, 0x65, 0x3a, 0x3a, 0x61, 0x73, 0x5f, 0x70, 0x6f
        /* <DEDUP_REMOVED lines=24> */
        /*0262*/ 	.byte	0x34, 0x30, 0x39, 0x36, 0x3e, 0x3e, 0x3e, 0x3e, 0x5d, 0x00
	.type		__unnamed_2,@object
	.size		__unnamed_2,(.L_2 - __unnamed_2)
__unnamed_2:
        /* <DEDUP_REMOVED lines=42> */
        /*050c*/ 	.byte	0x3e, 0x3e, 0x5d, 0x00
.L_2:


//--------------------- .nv.shared._ZN7cutlass13device_kernelINS_4gemm6kernel13GemmUniversalIN4cute5tupleIJiiiiEEENS1_10collective13CollectiveMmaINS1_46MainloopSm100TmaUmmaWarpSpecializedBlockScaledILi11ELi2ELi2ENS5_IJNS4_1CILi1EEENSA_ILi8EEESB_EEEEENS5_IJNSA_ILi128EEESF_SF_EEENS5_IJNS_12float_e2m1_tENS_13float_ue8m0_tEEEENS5_IJNS5_IJlSB_lEEENS4_6LayoutINS5_IJNS5_IJNS5_IJNSA_ILi32EEENSA_ILi4EEEEEEiEEESP_NS5_IJSB_iEEEEEENS5_IJNS5_IJNS5_IJNSA_ILi16EEESN_EEEiEEENS5_IJNS5_IJNSA_ILi0EEESB_EEENSA_ILi512EEEEEENS5_IJSV_iEEEEEEEEEEESJ_S12_NS4_8TiledMMAINS4_8MMA_AtomIJNS4_17SM100_MMA_MXF4_SSISH_SH_fSI_Li128ELi128ELi32ELNS4_4UMMA5MajorE0ELS17_0ELNS16_7ScaleInE0ELS18_0EEEEEENSL_INS5_IJSB_SB_SB_EEENS5_IJSV_SV_SV_EEEEENS5_IJNS4_10UnderscoreES1E_S1E_EEEEENS5_IJNS4_23SM90_TMA_LOAD_MULTICASTES1H_EEENS5_IJNS4_14ComposedLayoutINS4_7SwizzleILi2ELi4ELi3EEENS4_18smem_ptr_flag_bitsILi4EEENSL_INS5_IJSC_SF_EEENS5_IJSF_SB_EEEEEEENSL_INS5_IJNS5_IJNS5_IJSO_SB_EEENS5_IJSM_NSA_ILi2EEEEEEEEESB_NS5_IJS1T_SB_EEEEEENS5_IJNS5_IJNS5_IJST_SX_EEESW_EEESV_NS5_IJS1T_SX_EEEEEEEEEEEvNS4_8identityENS5_IJNS4_13SM90_TMA_LOADES25_EEES23_vS24_EENS_8epilogue10collective18CollectiveEpilogueINS28_23Sm100TmaWarpSpecializedILi4ELi2ELi32ELb1ELb0EEEJSG_NS5_IJNSL_ISF_SB_EENSL_ISM_SB_EEEEENS_10bfloat16_tESK_S2G_SK_NS28_6fusion15FusionCallbacksIS2C_NS2H_17LinearCombinationIS2G_fS2G_fLNS_15FloatRoundStyleE2EEESG_S2F_JEEENS4_5SM1004TMEM4LOAD26SM100_TMEM_LOAD_32dp32b32xES25_NS1J_IS1L_NS1M_ILi16EEENSL_INS5_IJSC_SM_EEENS5_IJSM_SB_EEEEEEENS4_39AutoVectorizingCopyWithAssumedAlignmentILi128EEENS4_14SM90_TMA_STOREES2V_S2X_S2X_EEEvvEEEEvNT_6ParamsE --------------------------
	.section	.nv.shared._ZN7cutlass13device_kernelINS_4gemm6kernel13GemmUniversalIN4cute5tupleIJiiiiEEENS1_10collective13CollectiveMmaINS1_46MainloopSm100TmaUmmaWarpSpecializedBlockScaledILi11ELi2ELi2ENS5_IJNS4_1CILi1EEENSA_ILi8EEESB_EEEEENS5_IJNSA_ILi128EEESF_SF_EEENS5_IJNS_12float_e2m1_tENS_13float_ue8m0_tEEEENS5_IJNS5_IJlSB_lEEENS4_6LayoutINS5_IJNS5_IJNS5_IJNSA_ILi32EEENSA_ILi4EEEEEEiEEESP_NS5_IJSB_iEEEEEENS5_IJNS5_IJNS5_IJNSA_ILi16EEESN_EEEiEEENS5_IJNS5_IJNSA_ILi0EEESB_EEENSA_ILi512EEEEEENS5_IJSV_iEEEEEEEEEEESJ_S12_NS4_8TiledMMAINS4_8MMA_AtomIJNS4_17SM100_MMA_MXF4_SSISH_SH_fSI_Li128ELi128ELi32ELNS4_4UMMA5MajorE0ELS17_0ELNS16_7ScaleInE0ELS18_0EEEEEENSL_INS5_IJSB_SB_SB_EEENS5_IJSV_SV_SV_EEEEENS5_IJNS4_10UnderscoreES1E_S1E_EEEEENS5_IJNS4_23SM90_TMA_LOAD_MULTICASTES1H_EEENS5_IJNS4_14ComposedLayoutINS4_7SwizzleILi2ELi4ELi3EEENS4_18smem_ptr_flag_bitsILi4EEENSL_INS5_IJSC_SF_EEENS5_IJSF_SB_EEEEEEENSL_INS5_IJNS5_IJNS5_IJSO_SB_EEENS5_IJSM_NSA_ILi2EEEEEEEEESB_NS5_IJS1T_SB_EEEEEENS5_IJNS5_IJNS5_IJST_SX_EEESW_EEESV_NS5_IJS1T_SX_EEEEEEEEEEEvNS4_8identityENS5_IJNS4_13SM90_TMA_LOADES25_EEES23_vS24_EENS_8epilogue10collective18CollectiveEpilogueINS28_23Sm100TmaWarpSpecializedILi4ELi2ELi32ELb1ELb0EEEJSG_NS5_IJNSL_ISF_SB_EENSL_ISM_SB_EEEEENS_10bfloat16_tESK_S2G_SK_NS28_6fusion15FusionCallbacksIS2C_NS2H_17LinearCombinationIS2G_fS2G_fLNS_15FloatRoundStyleE2EEESG_S2F_JEEENS4_5SM1004TMEM4LOAD26SM100_TMEM_LOAD_32dp32b32xES25_NS1J_IS1L_NS1M_ILi16EEENSL_INS5_IJSC_SM_EEENS5_IJSM_SB_EEEEEEENS4_39AutoVectorizingCopyWithAssumedAlignmentILi128EEENS4_14SM90_TMA_STOREES2V_S2X_S2X_EEEvvEEEEvNT_6ParamsE,"aw",@nobits
	.sectionflags	@""
	.align	16
	.zero		1024


//--------------------- .nv.shared.reserved.0     --------------------------
	.section	.nv.shared.reserved.0,"aw",@nobits
	.weak		__nv_reservedSMEM_offset_0_alias
	.size		__nv_reservedSMEM_offset_0_alias, 0, 64
	.other		__nv_reservedSMEM_offset_0_alias,@"STO_CUDA_RESERVED_SHARED STV_DEFAULT"
__nv_reservedSMEM_offset_0_alias:
	.zero		0
.nv.shared.reserved.0:
	.zero		64
	.weak		__nv_reservedSMEM_tcgen05_partition
	.type		__nv_reservedSMEM_tcgen05_partition,@object
	.size		__nv_reservedSMEM_tcgen05_partition,(.L_0 - __nv_reservedSMEM_tcgen05_partition)
__nv_reservedSMEM_tcgen05_partition:
	.zero		32
.L_0:


//--------------------- .nv.global                --------------------------
	.section	.nv.global,"aw",@nobits
.nv.global:
	.type		_ZN40_INTERNAL_a555c801_4_k_cu_75c085bd_265814cute1_E,@object
	.size		_ZN40_INTERNAL_a555c801_4_k_cu_75c085bd_265814cute1_E,(_ZN40_INTERNAL_a555c801_4_k_cu_75c085bd_265814cuda3std3__45__cpo6cbeginE - _ZN40_INTERNAL_a555c801_4_k_cu_75c085bd_265814cute1_E)
_ZN40_INTERNAL_a555c801_4_k_cu_75c085bd_265814cute1_E:
	.zero		1
	.type		_ZN40_INTERNAL_a555c801_4_k_cu_75c085bd_265814cuda3std3__45__cpo6cbeginE,@object
	.size		_ZN40_INTERNAL_a555c801_4_k_cu_75c085bd_265814cuda3std3__45__cpo6cbeginE,(_ZN40_INTERNAL_a555c801_4_k_cu_75c085bd_265814cuda3std3__48in_placeE - _ZN40_INTERNAL_a555c801_4_k_cu_75c085bd_265814cuda3std3__45__cpo6cbeginE)
_ZN40_INTERNAL_a555c801_4_k_cu_75c085bd_265814cuda3std3__45__cpo6cbeginE:
	.zero		1
	.type		_ZN40_INTERNAL_a555c801_4_k_cu_75c085bd_265814cuda3std3__48in_placeE,@object
	.size		_ZN40_INTERNAL_a555c801_4_k_cu_75c085bd_265814cuda3std3__48in_placeE,(_ZN40_INTERNAL_a555c801_4_k_cu_75c085bd_265814cuda3std6ranges3__45__cpo9iter_moveE - _ZN40_INTERNAL_a555c801_4_k_cu_75c085bd_265814cuda3std3__48in_placeE)
_ZN40_INTERNAL_a555c801_4_k_cu_75c085bd_265814cuda3std3__48in_placeE:
	.zero		1
	.type		_ZN40_INTERNAL_a555c801_4_k_cu_75c085bd_265814cuda3std6ranges3__45__cpo9iter_moveE,@object
	.size		_ZN40_INTERNAL_a555c801_4_k_cu_75c085bd_265814cuda3std6ranges3__45__cpo9iter_moveE,(_ZN40_INTERNAL_a555c801_4_k_cu_75c085bd_265814cuda3std3__45__cpo5beginE - _ZN40_INTERNAL_a555c801_4_k_cu_75c085bd_265814cuda3std6ranges3__45__cpo9iter_moveE)
_ZN40_INTERNAL_a555c801_4_k_cu_75c085bd_265814cuda3std6ranges3__45__cpo9iter_moveE:
	.zero		1
	.type		_ZN40_INTERNAL_a555c801_4_k_cu_75c085bd_265814cuda3std3__45__cpo5beginE,@object
	.size		_ZN40_INTERNAL_a555c801_4_k_cu_75c085bd_265814cuda3std3__45__cpo5beginE,(_ZN40_INTERNAL_a555c801_4_k_cu_75c085bd_265814cuda3std3__442_GLOBAL__N__a555c801_4_k_cu_75c085bd_265816ignoreE - _ZN40_INTERNAL_a555c801_4_k_cu_75c085bd_265814cuda3std3__45__cpo5beginE)
_ZN40_INTERNAL_a555c801_4_k_cu_75c085bd_265814cuda3std3__45__cpo5beginE:
	.zero		1
	.type		_ZN40_INTERNAL_a555c801_4_k_cu_75c085bd_265814cuda3std3__442_GLOBAL__N__a555c801_4_k_cu_75c085bd_265816ignoreE,@object
	.size		_ZN40_INTERNAL_a555c801_4_k_cu_75c085bd_265814cuda3std3__442_GLOBAL__N__a555c801_4_k_cu_75c085bd_265816ignoreE,(_ZN40_INTERNAL_a555c801_4_k_cu_75c085bd_265814cute7productE - _ZN40_INTERNAL_a555c801_4_k_cu_75c085bd_265814cuda3std3__442_GLOBAL__N__a555c801_4_k_cu_75c085bd_265816ignoreE)
_ZN40_INTERNAL_a555c801_4_k_cu_75c085bd_265814cuda3std3__442_GLOBAL__N__a555c801_4_k_cu_75c085bd_265816ignoreE:
	.zero		1
	.type		_ZN40_INTERNAL_a555c801_4_k_cu_75c085bd_265814cute7productE,@object
	.size		_ZN40_INTERNAL_a555c801_4_k_cu_75c085bd_265814cute7productE,(_ZN40_INTERNAL_a555c801_4_k_cu_75c085bd_265814cuda3std3__45__cpo3endE - _ZN40_INTERNAL_a555c801_4_k_cu_75c085bd_265814cute7productE)
_ZN40_INTERNAL_a555c801_4_k_cu_75c085bd_265814cute7productE:
	.zero		1
	.type		_ZN40_INTERNAL_a555c801_4_k_cu_75c085bd_265814cuda3std3__45__cpo3endE,@object
	.size		_ZN40_INTERNAL_a555c801_4_k_cu_75c085bd_265814cuda3std3__45__cpo3endE,(_ZN40_INTERNAL_a555c801_4_k_cu_75c085bd_265814cuda3std3__419piecewise_constructE - _ZN40_INTERNAL_a555c801_4_k_cu_75c085bd_265814cuda3std3__45__cpo3endE)
_ZN40_INTERNAL_a555c801_4_k_cu_75c085bd_265814cuda3std3__45__cpo3endE:
	.zero		1
	.type		_ZN40_INTERNAL_a555c801_4_k_cu_75c085bd_265814cuda3std3__419piecewise_constructE,@object
	.size		_ZN40_INTERNAL_a555c801_4_k_cu_75c085bd_265814cuda3std3__419piecewise_constructE,(_ZN40_INTERNAL_a555c801_4_k_cu_75c085bd_265814cuda3std3__45__cpo4cendE - _ZN40_INTERNAL_a555c801_4_k_cu_75c085bd_265814cuda3std3__419piecewise_constructE)
_ZN40_INTERNAL_a555c801_4_k_cu_75c085bd_265814cuda3std3__419piecewise_constructE:
	.zero		1
	.type		_ZN40_INTERNAL_a555c801_4_k_cu_75c085bd_265814cuda3std3__45__cpo4cendE,@object
	.size		_ZN40_INTERNAL_a555c801_4_k_cu_75c085bd_265814cuda3std3__45__cpo4cendE,(_ZN40_INTERNAL_a555c801_4_k_cu_75c085bd_265814cuda3std6ranges3__45__cpo4swapE - _ZN40_INTERNAL_a555c801_4_k_cu_75c085bd_265814cuda3std3__45__cpo4cendE)
_ZN40_INTERNAL_a555c801_4_k_cu_75c085bd_265814cuda3std3__45__cpo4cendE:
	.zero		1
	.type		_ZN40_INTERNAL_a555c801_4_k_cu_75c085bd_265814cuda3std6ranges3__45__cpo4swapE,@object
	.size		_ZN40_INTERNAL_a555c801_4_k_cu_75c085bd_265814cuda3std6ranges3__45__cpo4swapE,(.L_10 - _ZN40_INTERNAL_a555c801_4_k_cu_75c085bd_265814cuda3std6ranges3__45__cpo4swapE)
_ZN40_INTERNAL_a555c801_4_k_cu_75c085bd_265814cuda3std6ranges3__45__cpo4swapE:
	.zero		1
.L_10:


//--------------------- .nv.constant0._ZN7cutlass13device_kernelINS_4gemm6kernel13GemmUniversalIN4cute5tupleIJiiiiEEENS1_10collective13CollectiveMmaINS1_46MainloopSm100TmaUmmaWarpSpecializedBlockScaledILi11ELi2ELi2ENS5_IJNS4_1CILi1EEENSA_ILi8EEESB_EEEEENS5_IJNSA_ILi128EEESF_SF_EEENS5_IJNS_12float_e2m1_tENS_13float_ue8m0_tEEEENS5_IJNS5_IJlSB_lEEENS4_6LayoutINS5_IJNS5_IJNS5_IJNSA_ILi32EEENSA_ILi4EEEEEEiEEESP_NS5_IJSB_iEEEEEENS5_IJNS5_IJNS5_IJNSA_ILi16EEESN_EEEiEEENS5_IJNS5_IJNSA_ILi0EEESB_EEENSA_ILi512EEEEEENS5_IJSV_iEEEEEEEEEEESJ_S12_NS4_8TiledMMAINS4_8MMA_AtomIJNS4_17SM100_MMA_MXF4_SSISH_SH_fSI_Li128ELi128ELi32ELNS4_4UMMA5MajorE0ELS17_0ELNS16_7ScaleInE0ELS18_0EEEEEENSL_INS5_IJSB_SB_SB_EEENS5_IJSV_SV_SV_EEEEENS5_IJNS4_10UnderscoreES1E_S1E_EEEEENS5_IJNS4_23SM90_TMA_LOAD_MULTICASTES1H_EEENS5_IJNS4_14ComposedLayoutINS4_7SwizzleILi2ELi4ELi3EEENS4_18smem_ptr_flag_bitsILi4EEENSL_INS5_IJSC_SF_EEENS5_IJSF_SB_EEEEEEENSL_INS5_IJNS5_IJNS5_IJSO_SB_EEENS5_IJSM_NSA_ILi2EEEEEEEEESB_NS5_IJS1T_SB_EEEEEENS5_IJNS5_IJNS5_IJST_SX_EEESW_EEESV_NS5_IJS1T_SX_EEEEEEEEEEEvNS4_8identityENS5_IJNS4_13SM90_TMA_LOADES25_EEES23_vS24_EENS_8epilogue10collective18CollectiveEpilogueINS28_23Sm100TmaWarpSpecializedILi4ELi2ELi32ELb1ELb0EEEJSG_NS5_IJNSL_ISF_SB_EENSL_ISM_SB_EEEEENS_10bfloat16_tESK_S2G_SK_NS28_6fusion15FusionCallbacksIS2C_NS2H_17LinearCombinationIS2G_fS2G_fLNS_15FloatRoundStyleE2EEESG_S2F_JEEENS4_5SM1004TMEM4LOAD26SM100_TMEM_LOAD_32dp32b32xES25_NS1J_IS1L_NS1M_ILi16EEENSL_INS5_IJSC_SM_EEENS5_IJSM_SB_EEEEEEENS4_39AutoVectorizingCopyWithAssumedAlignmentILi128EEENS4_14SM90_TMA_STOREES2V_S2X_S2X_EEEvvEEEEvNT_6ParamsE --------------------------
	.section	.nv.constant0._ZN7cutlass13device_kernelINS_4gemm6kernel13GemmUniversalIN4cute5tupleIJiiiiEEENS1_10collective13CollectiveMmaINS1_46MainloopSm100TmaUmmaWarpSpecializedBlockScaledILi11ELi2ELi2ENS5_IJNS4_1CILi1EEENSA_ILi8EEESB_EEEEENS5_IJNSA_ILi128EEESF_SF_EEENS5_IJNS_12float_e2m1_tENS_13float_ue8m0_tEEEENS5_IJNS5_IJlSB_lEEENS4_6LayoutINS5_IJNS5_IJNS5_IJNSA_ILi32EEENSA_ILi4EEEEEEiEEESP_NS5_IJSB_iEEEEEENS5_IJNS5_IJNS5_IJNSA_ILi16EEESN_EEEiEEENS5_IJNS5_IJNSA_ILi0EEESB_EEENSA_ILi512EEEEEENS5_IJSV_iEEEEEEEEEEESJ_S12_NS4_8TiledMMAINS4_8MMA_AtomIJNS4_17SM100_MMA_MXF4_SSISH_SH_fSI_Li128ELi128ELi32ELNS4_4UMMA5MajorE0ELS17_0ELNS16_7ScaleInE0ELS18_0EEEEEENSL_INS5_IJSB_SB_SB_EEENS5_IJSV_SV_SV_EEEEENS5_IJNS4_10UnderscoreES1E_S1E_EEEEENS5_IJNS4_23SM90_TMA_LOAD_MULTICASTES1H_EEENS5_IJNS4_14ComposedLayoutINS4_7SwizzleILi2ELi4ELi3EEENS4_18smem_ptr_flag_bitsILi4EEENSL_INS5_IJSC_SF_EEENS5_IJSF_SB_EEEEEEENSL_INS5_IJNS5_IJNS5_IJSO_SB_EEENS5_IJSM_NSA_ILi2EEEEEEEEESB_NS5_IJS1T_SB_EEEEEENS5_IJNS5_IJNS5_IJST_SX_EEESW_EEESV_NS5_IJS1T_SX_EEEEEEEEEEEvNS4_8identityENS5_IJNS4_13SM90_TMA_LOADES25_EEES23_vS24_EENS_8epilogue10collective18CollectiveEpilogueINS28_23Sm100TmaWarpSpecializedILi4ELi2ELi32ELb1ELb0EEEJSG_NS5_IJNSL_ISF_SB_EENSL_ISM_SB_EEEEENS_10bfloat16_tESK_S2G_SK_NS28_6fusion15FusionCallbacksIS2C_NS2H_17LinearCombinationIS2G_fS2G_fLNS_15FloatRoundStyleE2EEESG_S2F_JEEENS4_5SM1004TMEM4LOAD26SM100_TMEM_LOAD_32dp32b32xES25_NS1J_IS1L_NS1M_ILi16EEENSL_INS5_IJSC_SM_EEENS5_IJSM_SB_EEEEEEENS4_39AutoVectorizingCopyWithAssumedAlignmentILi128EEENS4_14SM90_TMA_STOREES2V_S2X_S2X_EEEvvEEEEvNT_6ParamsE,"a",@progbits
	.sectionflags	@""
	.align	4
.nv.constant0._ZN7cutlass13device_kernelINS_4gemm6kernel13GemmUniversalIN4cute5tupleIJiiiiEEENS1_10collective13CollectiveMmaINS1_46MainloopSm100TmaUmmaWarpSpecializedBlockScaledILi11ELi2ELi2ENS5_IJNS4_1CILi1EEENSA_ILi8EEESB_EEEEENS5_IJNSA_ILi128EEESF_SF_EEENS5_IJNS_12float_e2m1_tENS_13float_ue8m0_tEEEENS5_IJNS5_IJlSB_lEEENS4_6LayoutINS5_IJNS5_IJNS5_IJNSA_ILi32EEENSA_ILi4EEEEEEiEEESP_NS5_IJSB_iEEEEEENS5_IJNS5_IJNS5_IJNSA_ILi16EEESN_EEEiEEENS5_IJNS5_IJNSA_ILi0EEESB_EEENSA_ILi512EEEEEENS5_IJSV_iEEEEEEEEEEESJ_S12_NS4_8TiledMMAINS4_8MMA_AtomIJNS4_17SM100_MMA_MXF4_SSISH_SH_fSI_Li128ELi128ELi32ELNS4_4UMMA5MajorE0ELS17_0ELNS16_7ScaleInE0ELS18_0EEEEEENSL_INS5_IJSB_SB_SB_EEENS5_IJSV_SV_SV_EEEEENS5_IJNS4_10UnderscoreES1E_S1E_EEEEENS5_IJNS4_23SM90_TMA_LOAD_MULTICASTES1H_EEENS5_IJNS4_14ComposedLayoutINS4_7SwizzleILi2ELi4ELi3EEENS4_18smem_ptr_flag_bitsILi4EEENSL_INS5_IJSC_SF_EEENS5_IJSF_SB_EEEEEEENSL_INS5_IJNS5_IJNS5_IJSO_SB_EEENS5_IJSM_NSA_ILi2EEEEEEEEESB_NS5_IJS1T_SB_EEEEEENS5_IJNS5_IJNS5_IJST_SX_EEESW_EEESV_NS5_IJS1T_SX_EEEEEEEEEEEvNS4_8identityENS5_IJNS4_13SM90_TMA_LOADES25_EEES23_vS24_EENS_8epilogue10collective18CollectiveEpilogueINS28_23Sm100TmaWarpSpecializedILi4ELi2ELi32ELb1ELb0EEEJSG_NS5_IJNSL_ISF_SB_EENSL_ISM_SB_EEEEENS_10bfloat16_tESK_S2G_SK_NS28_6fusion15FusionCallbacksIS2C_NS2H_17LinearCombinationIS2G_fS2G_fLNS_15FloatRoundStyleE2EEESG_S2F_JEEENS4_5SM1004TMEM4LOAD26SM100_TMEM_LOAD_32dp32b32xES25_NS1J_IS1L_NS1M_ILi16EEENSL_INS5_IJSC_SM_EEENS5_IJSM_SB_EEEEEEENS4_39AutoVectorizingCopyWithAssumedAlignmentILi128EEENS4_14SM90_TMA_STOREES2V_S2X_S2X_EEEvvEEEEvNT_6ParamsE:
	.zero		3968


//--------------------- SYMBOLS --------------------------

	.type		.nv.reservedSmem.offset0,@object
	.size		.nv.reservedSmem.offset0,0x4
	.type		.nv.reservedSmem.cap,@object
	.size		.nv.reservedSmem.cap,0x4
	.type		__assertfail,@function
